// auto-generated by cutlass_sweep.gemm — config: {"arch": "sm_100", "cluster_m": 2, "cluster_n": 2, "dtype": "int8", "stages": 0, "tile_k": 64, "tile_m": 128, "tile_n": 128}
#include "cutlass/cutlass.h"
#include "cutlass/gemm/collective/collective_builder.hpp"
#include "cutlass/gemm/device/gemm_universal_adapter.h"
#include "cutlass/gemm/kernel/gemm_universal.hpp"
#include "cutlass/epilogue/collective/collective_builder.hpp"

using ElemA = int8_t;
using ElemB = int8_t;
using ElemCD = int8_t;
using Acc  = int32_t;
using TileShape    = cute::Shape<cute::_128, cute::_128, cute::_64>;
using ClusterShape = cute::Shape<cute::_2, cute::_2, cute::_1>;

using CollectiveEpilogue = typename cutlass::epilogue::collective::CollectiveBuilder<
    cutlass::arch::Sm100, cutlass::arch::OpClassTensorOp,
    TileShape, ClusterShape,
    cutlass::epilogue::collective::EpilogueTileAuto,
    Acc, Acc,
    ElemCD, cutlass::layout::RowMajor, 128 / cutlass::sizeof_bits<ElemCD>::value,
    ElemCD, cutlass::layout::RowMajor, 128 / cutlass::sizeof_bits<ElemCD>::value,
    cutlass::epilogue::collective::EpilogueScheduleAuto
  >::CollectiveOp;

using CollectiveMainloop = typename cutlass::gemm::collective::CollectiveBuilder<
    cutlass::arch::Sm100, cutlass::arch::OpClassTensorOp,
    ElemA, cutlass::layout::RowMajor, 128 / cutlass::sizeof_bits<ElemA>::value,
    ElemB, cutlass::layout::ColumnMajor, 128 / cutlass::sizeof_bits<ElemB>::value,
    Acc,
    TileShape, ClusterShape,
    cutlass::gemm::collective::StageCountAutoCarveout<static_cast<int>(sizeof(typename CollectiveEpilogue::SharedStorage))>,
    cutlass::gemm::collective::KernelScheduleAuto
  >::CollectiveOp;

using GemmKernel = cutlass::gemm::kernel::GemmUniversal<
    cute::Shape<int,int,int,int>,
    CollectiveMainloop,
    CollectiveEpilogue
>;
using Gemm = cutlass::gemm::device::GemmUniversalAdapter<GemmKernel>;

// Force the device kernel symbol into the cubin without needing a host main.
auto* _anchor = &cutlass::device_kernel<GemmKernel>;


// ===== COMPILED SASS (sm_100a) =====

	.target	sm_100a

	.elftype	@"ET_EXEC"


//--------------------- .note.nv.tkinfo           --------------------------
	.section	.note.nv.tkinfo,"",@"SHT_NOTE"
	.sectionflags	@"SHF_NOTE_NV_TKINFO"
	.tkinfo
        /*0018*/ 	.word	0x00000002
        /*0030*/ 	.string	""
        /*0030*/ 	.string	"ptxas"
        /*0030*/ 	.string	"Cuda compilation tools, release 13.0, V13.0.88"
        /*0030*/ 	.string	"Build cuda_13.0.r13.0/compiler.36424714_0"
        /*0030*/ 	.string	"-arch sm_100a -m 64 "



//--------------------- .note.nv.cuinfo           --------------------------
	.section	.note.nv.cuinfo,"",@"SHT_NOTE"
	.sectionflags	@"SHF_NOTE_NV_CUINFO"
        /*0018*/ 	.short	0x0002
        /*001a*/ 	.short	0x0064
        /*001c*/ 	.short	0x0082
	.zero		2


//--------------------- .nv.info                  --------------------------
	.section	.nv.info,"",@"SHT_CUDA_INFO"
	.align	4


	//----- nvinfo : EIATTR_REGCOUNT
	.align		4
        /*0000*/ 	.byte	0x04, 0x2f
        /*0002*/ 	.short	(.L_19 - .L_18)
	.align		4
.L_18:
        /*0004*/ 	.word	index@(_ZN7cutlass13device_kernelINS_4gemm6kernel13GemmUniversalIN4cute5tupleIJiiiiEEENS1_10collective13CollectiveMmaINS1_35MainloopSm100TmaUmmaWarpSpecializedILi26ELi2ELi4ENS5_IJNS4_1CILi2EEESB_NSA_ILi1EEEEEEEENS5_IJNSA_ILi128EEESF_NSA_ILi64EEEEEEaNS5_IJlSC_lEEEaSI_NS4_8TiledMMAINS4_8MMA_AtomIJNS4_21SM100_MMA_S8_2x1SM_SSIaaiLi128ELi128ELNS4_4UMMA5MajorE0ELSN_0ELNSM_8SaturateE0EEEEEENS4_6LayoutINS5_IJSC_SC_SC_EEENS5_IJNSA_ILi0EEEST_ST_EEEEENS5_IJNS4_10UnderscoreESW_SW_EEEEENS4_28SM100_TMA_2SM_LOAD_MULTICASTENS4_14ComposedLayoutINS4_7SwizzleILi2ELi4ELi3EEENS4_18smem_ptr_flag_bitsILi8EEENSR_INS5_IJNSA_ILi8EEESG_EEENS5_IJSG_SC_EEEEEEEvNS4_8identityENS4_18SM100_TMA_2SM_LOADES19_vS1A_EENS_8epilogue10collective18CollectiveEpilogueINS1D_23Sm100TmaWarpSpecializedILi2ELi2ELi32ELb0ELb0EEEJNS5_IJSG_SF_SG_EEENS5_IJNSR_ISG_SC_EENSR_INS5_IJNSA_ILi32EEESB_EEENS5_IJSC_SG_EEEEEEEEaSI_aSI_NS1D_6fusion15FusionCallbacksIS1H_NS1P_17LinearCombinationIaiaiLNS_15FloatRoundStyleE2EEES1I_S1O_JEEENS4_5SM1004TMEM4LOAD26SM100_TMEM_LOAD_32dp32b32xENS4_13SM90_TMA_LOADENS10_INS11_ILi1ELi4ELi3EEES14_NSR_INS5_IJS15_S1K_EEENS5_IJS1K_SC_EEEEEEENS4_39AutoVectorizingCopyWithAssumedAlignmentILi128EEENS4_14SM90_TMA_STOREES24_S26_S26_EEEvvEEEEvNT_6ParamsE)
        /*0008*/ 	.word	0x0000005b


	//----- nvinfo : EIATTR_FRAME_SIZE
	.align		4
.L_19:
        /*000c*/ 	.byte	0x04, 0x11
        /*000e*/ 	.short	(.L_21 - .L_20)
	.align		4
.L_20:
        /*0010*/ 	.word	index@($__internal_2_$__cuda_sm10x_tcgen05_guardrail_trap_unallocated_columns_being_dealloced)
        /*0014*/ 	.word	0x00000000


	//----- nvinfo : EIATTR_FRAME_SIZE
	.align		4
.L_21:
        /*0018*/ 	.byte	0x04, 0x11
        /*001a*/ 	.short	(.L_23 - .L_22)
	.align		4
.L_22:
        /*001c*/ 	.word	index@($__internal_1_$__cuda_sm10x_tcgen05_guardrail_trap_phase_invalid_during_alloc)
        /*0020*/ 	.word	0x00000000


	//----- nvinfo : EIATTR_FRAME_SIZE
	.align		4
.L_23:
        /*0024*/ 	.byte	0x04, 0x11
        /*0026*/ 	.short	(.L_25 - .L_24)
	.align		4
.L_24:
        /*0028*/ 	.word	index@($__internal_0_$__cuda_sm10x_tcgen05_guardrail_trap_col_being_dealloced_not_returned_by_alloc)
        /*002c*/ 	.word	0x00000000


	//----- nvinfo : EIATTR_FRAME_SIZE
	.align		4
.L_25:
        /*0030*/ 	.byte	0x04, 0x11
        /*0032*/ 	.short	(.L_27 - .L_26)
	.align		4
.L_26:
        /*0034*/ 	.word	index@(_ZN7cutlass13device_kernelINS_4gemm6kernel13GemmUniversalIN4cute5tupleIJiiiiEEENS1_10collective13CollectiveMmaINS1_35MainloopSm100TmaUmmaWarpSpecializedILi26ELi2ELi4ENS5_IJNS4_1CILi2EEESB_NSA_ILi1EEEEEEEENS5_IJNSA_ILi128EEESF_NSA_ILi64EEEEEEaNS5_IJlSC_lEEEaSI_NS4_8TiledMMAINS4_8MMA_AtomIJNS4_21SM100_MMA_S8_2x1SM_SSIaaiLi128ELi128ELNS4_4UMMA5MajorE0ELSN_0ELNSM_8SaturateE0EEEEEENS4_6LayoutINS5_IJSC_SC_SC_EEENS5_IJNSA_ILi0EEEST_ST_EEEEENS5_IJNS4_10UnderscoreESW_SW_EEEEENS4_28SM100_TMA_2SM_LOAD_MULTICASTENS4_14ComposedLayoutINS4_7SwizzleILi2ELi4ELi3EEENS4_18smem_ptr_flag_bitsILi8EEENSR_INS5_IJNSA_ILi8EEESG_EEENS5_IJSG_SC_EEEEEEEvNS4_8identityENS4_18SM100_TMA_2SM_LOADES19_vS1A_EENS_8epilogue10collective18CollectiveEpilogueINS1D_23Sm100TmaWarpSpecializedILi2ELi2ELi32ELb0ELb0EEEJNS5_IJSG_SF_SG_EEENS5_IJNSR_ISG_SC_EENSR_INS5_IJNSA_ILi32EEESB_EEENS5_IJSC_SG_EEEEEEEEaSI_aSI_NS1D_6fusion15FusionCallbacksIS1H_NS1P_17LinearCombinationIaiaiLNS_15FloatRoundStyleE2EEES1I_S1O_JEEENS4_5SM1004TMEM4LOAD26SM100_TMEM_LOAD_32dp32b32xENS4_13SM90_TMA_LOADENS10_INS11_ILi1ELi4ELi3EEES14_NSR_INS5_IJS15_S1K_EEENS5_IJS1K_SC_EEEEEEENS4_39AutoVectorizingCopyWithAssumedAlignmentILi128EEENS4_14SM90_TMA_STOREES24_S26_S26_EEEvvEEEEvNT_6ParamsE)
        /*0038*/ 	.word	0x00000000


	//----- nvinfo : EIATTR_MIN_STACK_SIZE
	.align		4
.L_27:
        /*003c*/ 	.byte	0x04, 0x12
        /*003e*/ 	.short	(.L_29 - .L_28)
	.align		4
.L_28:
        /*0040*/ 	.word	index@(_ZN7cutlass13device_kernelINS_4gemm6kernel13GemmUniversalIN4cute5tupleIJiiiiEEENS1_10collective13CollectiveMmaINS1_35MainloopSm100TmaUmmaWarpSpecializedILi26ELi2ELi4ENS5_IJNS4_1CILi2EEESB_NSA_ILi1EEEEEEEENS5_IJNSA_ILi128EEESF_NSA_ILi64EEEEEEaNS5_IJlSC_lEEEaSI_NS4_8TiledMMAINS4_8MMA_AtomIJNS4_21SM100_MMA_S8_2x1SM_SSIaaiLi128ELi128ELNS4_4UMMA5MajorE0ELSN_0ELNSM_8SaturateE0EEEEEENS4_6LayoutINS5_IJSC_SC_SC_EEENS5_IJNSA_ILi0EEEST_ST_EEEEENS5_IJNS4_10UnderscoreESW_SW_EEEEENS4_28SM100_TMA_2SM_LOAD_MULTICASTENS4_14ComposedLayoutINS4_7SwizzleILi2ELi4ELi3EEENS4_18smem_ptr_flag_bitsILi8EEENSR_INS5_IJNSA_ILi8EEESG_EEENS5_IJSG_SC_EEEEEEEvNS4_8identityENS4_18SM100_TMA_2SM_LOADES19_vS1A_EENS_8epilogue10collective18CollectiveEpilogueINS1D_23Sm100TmaWarpSpecializedILi2ELi2ELi32ELb0ELb0EEEJNS5_IJSG_SF_SG_EEENS5_IJNSR_ISG_SC_EENSR_INS5_IJNSA_ILi32EEESB_EEENS5_IJSC_SG_EEEEEEEEaSI_aSI_NS1D_6fusion15FusionCallbacksIS1H_NS1P_17LinearCombinationIaiaiLNS_15FloatRoundStyleE2EEES1I_S1O_JEEENS4_5SM1004TMEM4LOAD26SM100_TMEM_LOAD_32dp32b32xENS4_13SM90_TMA_LOADENS10_INS11_ILi1ELi4ELi3EEES14_NSR_INS5_IJS15_S1K_EEENS5_IJS1K_SC_EEEEEEENS4_39AutoVectorizingCopyWithAssumedAlignmentILi128EEENS4_14SM90_TMA_STOREES24_S26_S26_EEEvvEEEEvNT_6ParamsE)
        /*0044*/ 	.word	0x00000000
.L_29:


//--------------------- .nv.compat                --------------------------
	.section	.nv.compat,"",@"SHT_CUDA_COMPAT_INFO"
	.align	4
        /*0000*/ 	.byte	0x02, 0x09, 0x01, 0x00, 0x02, 0x02, 0x03, 0x00, 0x02, 0x05, 0x06, 0x00, 0x03, 0x07, 0x01, 0x01
        /*0010*/ 	.byte	0x02, 0x03, 0x01, 0x00, 0x02, 0x06, 0x01, 0x00, 0x04, 0x0b, 0x08, 0x00, 0x01, 0x00, 0x00, 0x00
        /*0020*/ 	.byte	0x00, 0x00, 0x00, 0x00


//--------------------- .nv.info._ZN7cutlass13device_kernelINS_4gemm6kernel13GemmUniversalIN4cute5tupleIJiiiiEEENS1_10collective13CollectiveMmaINS1_35MainloopSm100TmaUmmaWarpSpecializedILi26ELi2ELi4ENS5_IJNS4_1CILi2EEESB_NSA_ILi1EEEEEEEENS5_IJNSA_ILi128EEESF_NSA_ILi64EEEEEEaNS5_IJlSC_lEEEaSI_NS4_8TiledMMAINS4_8MMA_AtomIJNS4_21SM100_MMA_S8_2x1SM_SSIaaiLi128ELi128ELNS4_4UMMA5MajorE0ELSN_0ELNSM_8SaturateE0EEEEEENS4_6LayoutINS5_IJSC_SC_SC_EEENS5_IJNSA_ILi0EEEST_ST_EEEEENS5_IJNS4_10UnderscoreESW_SW_EEEEENS4_28SM100_TMA_2SM_LOAD_MULTICASTENS4_14ComposedLayoutINS4_7SwizzleILi2ELi4ELi3EEENS4_18smem_ptr_flag_bitsILi8EEENSR_INS5_IJNSA_ILi8EEESG_EEENS5_IJSG_SC_EEEEEEEvNS4_8identityENS4_18SM100_TMA_2SM_LOADES19_vS1A_EENS_8epilogue10collective18CollectiveEpilogueINS1D_23Sm100TmaWarpSpecializedILi2ELi2ELi32ELb0ELb0EEEJNS5_IJSG_SF_SG_EEENS5_IJNSR_ISG_SC_EENSR_INS5_IJNSA_ILi32EEESB_EEENS5_IJSC_SG_EEEEEEEEaSI_aSI_NS1D_6fusion15FusionCallbacksIS1H_NS1P_17LinearCombinationIaiaiLNS_15FloatRoundStyleE2EEES1I_S1O_JEEENS4_5SM1004TMEM4LOAD26SM100_TMEM_LOAD_32dp32b32xENS4_13SM90_TMA_LOADENS10_INS11_ILi1ELi4ELi3EEES14_NSR_INS5_IJS15_S1K_EEENS5_IJS1K_SC_EEEEEEENS4_39AutoVectorizingCopyWithAssumedAlignmentILi128EEENS4_14SM90_TMA_STOREES24_S26_S26_EEEvvEEEEvNT_6ParamsE --------------------------
	.section	.nv.info._ZN7cutlass13device_kernelINS_4gemm6kernel13GemmUniversalIN4cute5tupleIJiiiiEEENS1_10collective13CollectiveMmaINS1_35MainloopSm100TmaUmmaWarpSpecializedILi26ELi2ELi4ENS5_IJNS4_1CILi2EEESB_NSA_ILi1EEEEEEEENS5_IJNSA_ILi128EEESF_NSA_ILi64EEEEEEaNS5_IJlSC_lEEEaSI_NS4_8TiledMMAINS4_8MMA_AtomIJNS4_21SM100_MMA_S8_2x1SM_SSIaaiLi128ELi128ELNS4_4UMMA5MajorE0ELSN_0ELNSM_8SaturateE0EEEEEENS4_6LayoutINS5_IJSC_SC_SC_EEENS5_IJNSA_ILi0EEEST_ST_EEEEENS5_IJNS4_10UnderscoreESW_SW_EEEEENS4_28SM100_TMA_2SM_LOAD_MULTICASTENS4_14ComposedLayoutINS4_7SwizzleILi2ELi4ELi3EEENS4_18smem_ptr_flag_bitsILi8EEENSR_INS5_IJNSA_ILi8EEESG_EEENS5_IJSG_SC_EEEEEEEvNS4_8identityENS4_18SM100_TMA_2SM_LOADES19_vS1A_EENS_8epilogue10collective18CollectiveEpilogueINS1D_23Sm100TmaWarpSpecializedILi2ELi2ELi32ELb0ELb0EEEJNS5_IJSG_SF_SG_EEENS5_IJNSR_ISG_SC_EENSR_INS5_IJNSA_ILi32EEESB_EEENS5_IJSC_SG_EEEEEEEEaSI_aSI_NS1D_6fusion15FusionCallbacksIS1H_NS1P_17LinearCombinationIaiaiLNS_15FloatRoundStyleE2EEES1I_S1O_JEEENS4_5SM1004TMEM4LOAD26SM100_TMEM_LOAD_32dp32b32xENS4_13SM90_TMA_LOADENS10_INS11_ILi1ELi4ELi3EEES14_NSR_INS5_IJS15_S1K_EEENS5_IJS1K_SC_EEEEEEENS4_39AutoVectorizingCopyWithAssumedAlignmentILi128EEENS4_14SM90_TMA_STOREES24_S26_S26_EEEvvEEEEvNT_6ParamsE,"",@"SHT_CUDA_INFO"
	.sectionflags	@""
	.align	4


	//----- nvinfo : EIATTR_CUDA_API_VERSION
	.align		4
        /*0000*/ 	.byte	0x04, 0x37
        /*0002*/ 	.short	(.L_31 - .L_30)
.L_30:
        /*0004*/ 	.word	0x00000082


	//----- nvinfo : EIATTR_KPARAM_INFO
	.align		4
.L_31:
        /*0008*/ 	.byte	0x04, 0x17
        /*000a*/ 	.short	(.L_33 - .L_32)
.L_32:
        /*000c*/ 	.word	0x00000000
        /*0010*/ 	.short	0x0000
        /*0012*/ 	.short	0x0000
        /*0014*/ 	.byte	0x00, 0xf0, 0x01, 0x20


	//----- nvinfo : EIATTR_AT_ENTRY_FRAGMENTS
	.align		4
.L_33:
        /*0018*/ 	.byte	0x04, 0x4f
        /*001a*/ 	.short	(.L_35 - .L_34)


	//   ....[0]....
.L_34:
        /*001c*/ 	.word	0x00000007


	//----- nvinfo : EIATTR_RESERVED_SMEM_USED
	.align		4
.L_35:
        /*0020*/ 	.byte	0x01, 0x41
	.zero		2


	//----- nvinfo : EIATTR_SPARSE_MMA_MASK
	.align		4
        /*0024*/ 	.byte	0x03, 0x50
        /*0026*/ 	.short	0x0000


	//----- nvinfo : EIATTR_TCGEN05_2CTA_USED
	.align		4
        /*0028*/ 	.byte	0x01, 0x52
	.zero		2


	//----- nvinfo : EIATTR_MAXREG_COUNT
	.align		4
        /*002c*/ 	.byte	0x03, 0x1b
        /*002e*/ 	.short	0x00ff


	//----- nvinfo : EIATTR_NUM_BARRIERS
	.align		4
        /*0030*/ 	.byte	0x02, 0x4c
        /*0032*/ 	.byte	0x07
	.zero		1


	//----- nvinfo : EIATTR_EXTERNS
	.align		4
        /*0034*/ 	.byte	0x04, 0x0f
        /*0036*/ 	.short	(.L_37 - .L_36)


	//   ....[0]....
	.align		4
.L_36:
        /*0038*/ 	.word	index@(__assertfail)


	//----- nvinfo : EIATTR_MERCURY_ISA_VERSION
	.align		4
.L_37:
        /*003c*/ 	.byte	0x03, 0x5f
        /*003e*/ 	.short	0x0101


	//----- nvinfo : EIATTR_INT_WARP_WIDE_INSTR_OFFSETS
	.align		4
        /*0040*/ 	.byte	0x04, 0x31
        /*0042*/ 	.short	(.L_39 - .L_38)


	//   ....[0]....
.L_38:
        /*0044*/ 	.word	0x00001020


	//   ....[1]....
        /*0048*/ 	.word	0x000010c0


	//   ....[2]....
        /*004c*/ 	.word	0x000050e0


	//   ....[3]....
        /*0050*/ 	.word	0x00005110


	//   ....[4]....
        /*0054*/ 	.word	0x00005130


	//   ....[5]....
        /*0058*/ 	.word	0x00005c50


	//   ....[6]....
        /*005c*/ 	.word	0x00005cf0


	//   ....[7]....
        /*0060*/ 	.word	0x00005da0


	//   ....[8]....
        /*0064*/ 	.word	0x00005e40


	//   ....[9]....
        /*0068*/ 	.word	0x00005f30


	//   ....[10]....
        /*006c*/ 	.word	0x00006000


	//----- nvinfo : EIATTR_COOP_GROUP_MASK_REGIDS
	.align		4
.L_39:
        /*0070*/ 	.byte	0x04, 0x29
        /*0072*/ 	.short	(.L_41 - .L_40)


	//   ....[0]....
.L_40:
        /*0074*/ 	.word	0xffffffff


	//   ....[1]....
        /*0078*/ 	.word	0xffffffff


	//   ....[2]....
        /*007c*/ 	.word	0xffffffff


	//   ....[3]....
        /*0080*/ 	.word	0xffffffff


	//   ....[4]....
        /*0084*/ 	.word	0xffffffff


	//   ....[5]....
        /*0088*/ 	.word	0xffffffff


	//   ....[6]....
        /*008c*/ 	.word	0xffffffff


	//   ....[7]....
        /*0090*/ 	.word	0xffffffff


	//   ....[8]....
        /*0094*/ 	.word	0xffffffff


	//   ....[9]....
        /*0098*/ 	.word	0xffffffff


	//   ....[10]....
        /*009c*/ 	.word	0xffffffff


	//   ....[11]....
        /*00a0*/ 	.word	0xffffffff


	//   ....[12]....
        /*00a4*/ 	.word	0xffffffff


	//   ....[13]....
        /*00a8*/ 	.word	0xffffffff


	//----- nvinfo : EIATTR_COOP_GROUP_INSTR_OFFSETS
	.align		4
.L_41:
        /*00ac*/ 	.byte	0x04, 0x28
        /*00ae*/ 	.short	(.L_43 - .L_42)


	//   ....[0]....
.L_42:
        /*00b0*/ 	.word	0x000000b0


	//   ....[1]....
        /*00b4*/ 	.word	0x00000520


	//   ....[2]....
        /*00b8*/ 	.word	0x000009d0


	//   ....[3]....
        /*00bc*/ 	.word	0x00000b20


	//   ....[4]....
        /*00c0*/ 	.word	0x00000c10


	//   ....[5]....
        /*00c4*/ 	.word	0x00000d70


	//   ....[6]....
        /*00c8*/ 	.word	0x00000f00


	//   ....[7]....
        /*00cc*/ 	.word	0x00001140


	//   ....[8]....
        /*00d0*/ 	.word	0x00002490


	//   ....[9]....
        /*00d4*/ 	.word	0x00003fa0


	//   ....[10]....
        /*00d8*/ 	.word	0x00004470


	//   ....[11]....
        /*00dc*/ 	.word	0x000044a0


	//   ....[12]....
        /*00e0*/ 	.word	0x00004fe0


	//   ....[13]....
        /*00e4*/ 	.word	0x000051f0


	//----- nvinfo : EIATTR_VRC_CTA_INIT_COUNT
	.align		4
.L_43:
        /*00e8*/ 	.byte	0x02, 0x4a
        /*00ea*/ 	.byte	0x80
	.zero		1


	//----- nvinfo : EIATTR_SYSCALL_OFFSETS
	.align		4
        /*00ec*/ 	.byte	0x04, 0x46
        /*00ee*/ 	.short	(.L_45 - .L_44)


	//   ....[0]....
.L_44:
        /*00f0*/ 	.word	0x00006b10


	//   ....[1]....
        /*00f4*/ 	.word	0x00006c50


	//   ....[2]....
        /*00f8*/ 	.word	0x00007460


	//   ....[3]....
        /*00fc*/ 	.word	0x00008260


	//----- nvinfo : EIATTR_MBARRIER_INSTR_OFFSETS
	.align		4
.L_45:
        /*0100*/ 	.byte	0x04, 0x39
        /*0102*/ 	.short	(.L_47 - .L_46)


	//   ....[0]....
.L_46:
        /*0104*/ 	.word	0x00000670
        /*0108*/ 	.word	0x000000ff
        /*010c*/ 	.word	0x00000000
        /*0110*/ 	.short	0x0100
        /*0112*/ 	.byte	0x04
	.zero		1


	//   ....[1]....
        /*0114*/ 	.word	0x00000680
        /*0118*/ 	.word	0x000000ff
        /*011c*/ 	.word	0x000000d0
        /*0120*/ 	.short	0x0100
        /*0122*/ 	.byte	0x04
	.zero		1


	//   ....[2]....
        /*0124*/ 	.word	0x00000690
        /*0128*/ 	.word	0x000000ff
        /*012c*/ 	.word	0x00000008
        /*0130*/ 	.short	0x0100
        /*0132*/ 	.byte	0x04
	.zero		1


	//   ....[3]....
        /*0134*/ 	.word	0x000006a0
        /*0138*/ 	.word	0x000000ff
        /*013c*/ 	.word	0x000000d8
        /*0140*/ 	.short	0x0100
        /*0142*/ 	.byte	0x04
	.zero		1


	//   ....[4]....
        /*0144*/ 	.word	0x000006b0
        /*0148*/ 	.word	0x000000ff
        /*014c*/ 	.word	0x00000010
        /*0150*/ 	.short	0x0100
        /*0152*/ 	.byte	0x04
	.zero		1


	//   ....[5]....
        /*0154*/ 	.word	0x000006c0
        /*0158*/ 	.word	0x000000ff
        /*015c*/ 	.word	0x000000e0
        /*0160*/ 	.short	0x0100
        /*0162*/ 	.byte	0x04
	.zero		1


	//   ....[6]....
        /*0164*/ 	.word	0x000006d0
        /*0168*/ 	.word	0x000000ff
        /*016c*/ 	.word	0x00000018
        /*0170*/ 	.short	0x0100
        /*0172*/ 	.byte	0x04
	.zero		1


	//   ....[7]....
        /*0174*/ 	.word	0x000006e0
        /*0178*/ 	.word	0x000000ff
        /*017c*/ 	.word	0x000000e8
        /*0180*/ 	.short	0x0100
        /*0182*/ 	.byte	0x04
	.zero		1


	//   ....[8]....
        /*0184*/ 	.word	0x000006f0
        /*0188*/ 	.word	0x000000ff
        /*018c*/ 	.word	0x00000020
        /*0190*/ 	.short	0x0100
        /*0192*/ 	.byte	0x04
	.zero		1


	//   ....[9]....
        /*0194*/ 	.word	0x00000700
        /*0198*/ 	.word	0x000000ff
        /*019c*/ 	.word	0x000000f0
        /*01a0*/ 	.short	0x0100
        /*01a2*/ 	.byte	0x04
	.zero		1


	//   ....[10]....
        /*01a4*/ 	.word	0x00000710
        /*01a8*/ 	.word	0x000000ff
        /*01ac*/ 	.word	0x00000028
        /*01b0*/ 	.short	0x0100
        /*01b2*/ 	.byte	0x04
	.zero		1


	//   ....[11]....
        /*01b4*/ 	.word	0x00000720
        /*01b8*/ 	.word	0x000000ff
        /*01bc*/ 	.word	0x000000f8
        /*01c0*/ 	.short	0x0100
        /*01c2*/ 	.byte	0x04
	.zero		1


	//   ....[12]....
        /*01c4*/ 	.word	0x00000730
        /*01c8*/ 	.word	0x000000ff
        /*01cc*/ 	.word	0x00000030
        /*01d0*/ 	.short	0x0100
        /*01d2*/ 	.byte	0x04
	.zero		1


	//   ....[13]....
        /*01d4*/ 	.word	0x00000740
        /*01d8*/ 	.word	0x000000ff
        /*01dc*/ 	.word	0x00000100
        /*01e0*/ 	.short	0x0100
        /*01e2*/ 	.byte	0x04
	.zero		1


	//   ....[14]....
        /*01e4*/ 	.word	0x00000750
        /*01e8*/ 	.word	0x000000ff
        /*01ec*/ 	.word	0x00000038
        /*01f0*/ 	.short	0x0100
        /*01f2*/ 	.byte	0x04
	.zero		1


	//   ....[15]....
        /*01f4*/ 	.word	0x00000760
        /*01f8*/ 	.word	0x000000ff
        /*01fc*/ 	.word	0x00000108
        /*0200*/ 	.short	0x0100
        /*0202*/ 	.byte	0x04
	.zero		1


	//   ....[16]....
        /*0204*/ 	.word	0x00000770
        /*0208*/ 	.word	0x000000ff
        /*020c*/ 	.word	0x00000040
        /*0210*/ 	.short	0x0100
        /*0212*/ 	.byte	0x04
	.zero		1


	//   ....[17]....
        /*0214*/ 	.word	0x00000780
        /*0218*/ 	.word	0x000000ff
        /*021c*/ 	.word	0x00000110
        /*0220*/ 	.short	0x0100
        /*0222*/ 	.byte	0x04
	.zero		1


	//   ....[18]....
        /*0224*/ 	.word	0x00000790
        /*0228*/ 	.word	0x000000ff
        /*022c*/ 	.word	0x00000048
        /*0230*/ 	.short	0x0100
        /*0232*/ 	.byte	0x04
	.zero		1


	//   ....[19]....
        /*0234*/ 	.word	0x000007a0
        /*0238*/ 	.word	0x000000ff
        /*023c*/ 	.word	0x00000118
        /*0240*/ 	.short	0x0100
        /*0242*/ 	.byte	0x04
	.zero		1


	//   ....[20]....
        /*0244*/ 	.word	0x000007b0
        /*0248*/ 	.word	0x000000ff
        /*024c*/ 	.word	0x00000050
        /*0250*/ 	.short	0x0100
        /*0252*/ 	.byte	0x04
	.zero		1


	//   ....[21]....
        /*0254*/ 	.word	0x000007c0
        /*0258*/ 	.word	0x000000ff
        /*025c*/ 	.word	0x00000120
        /*0260*/ 	.short	0x0100
        /*0262*/ 	.byte	0x04
	.zero		1


	//   ....[22]....
        /*0264*/ 	.word	0x000007d0
        /*0268*/ 	.word	0x000000ff
        /*026c*/ 	.word	0x00000058
        /*0270*/ 	.short	0x0100
        /*0272*/ 	.byte	0x04
	.zero		1


	//   ....[23]....
        /*0274*/ 	.word	0x000007e0
        /*0278*/ 	.word	0x000000ff
        /*027c*/ 	.word	0x00000128
        /*0280*/ 	.short	0x0100
        /*0282*/ 	.byte	0x04
	.zero		1


	//   ....[24]....
        /*0284*/ 	.word	0x000007f0
        /*0288*/ 	.word	0x000000ff
        /*028c*/ 	.word	0x00000060
        /*0290*/ 	.short	0x0100
        /*0292*/ 	.byte	0x04
	.zero		1


	//   ....[25]....
        /*0294*/ 	.word	0x00000800
        /*0298*/ 	.word	0x000000ff
        /*029c*/ 	.word	0x00000130
        /*02a0*/ 	.short	0x0100
        /*02a2*/ 	.byte	0x04
	.zero		1


	//   ....[26]....
        /*02a4*/ 	.word	0x00000810
        /*02a8*/ 	.word	0x000000ff
        /*02ac*/ 	.word	0x00000068
        /*02b0*/ 	.short	0x0100
        /*02b2*/ 	.byte	0x04
	.zero		1


	//   ....[27]....
        /*02b4*/ 	.word	0x00000820
        /*02b8*/ 	.word	0x000000ff
        /*02bc*/ 	.word	0x00000138
        /*02c0*/ 	.short	0x0100
        /*02c2*/ 	.byte	0x04
	.zero		1


	//   ....[28]....
        /*02c4*/ 	.word	0x00000830
        /*02c8*/ 	.word	0x000000ff
        /*02cc*/ 	.word	0x00000070
        /*02d0*/ 	.short	0x0100
        /*02d2*/ 	.byte	0x04
	.zero		1


	//   ....[29]....
        /*02d4*/ 	.word	0x00000840
        /*02d8*/ 	.word	0x000000ff
        /*02dc*/ 	.word	0x00000140
        /*02e0*/ 	.short	0x0100
        /*02e2*/ 	.byte	0x04
	.zero		1


	//   ....[30]....
        /*02e4*/ 	.word	0x00000850
        /*02e8*/ 	.word	0x000000ff
        /*02ec*/ 	.word	0x00000078
        /*02f0*/ 	.short	0x0100
        /*02f2*/ 	.byte	0x04
	.zero		1


	//   ....[31]....
        /*02f4*/ 	.word	0x00000860
        /*02f8*/ 	.word	0x000000ff
        /*02fc*/ 	.word	0x00000148
        /*0300*/ 	.short	0x0100
        /*0302*/ 	.byte	0x04
	.zero		1


	//   ....[32]....
        /*0304*/ 	.word	0x00000870
        /*0308*/ 	.word	0x000000ff
        /*030c*/ 	.word	0x00000080
        /*0310*/ 	.short	0x0100
        /*0312*/ 	.byte	0x04
	.zero		1


	//   ....[33]....
        /*0314*/ 	.word	0x00000880
        /*0318*/ 	.word	0x000000ff
        /*031c*/ 	.word	0x00000150
        /*0320*/ 	.short	0x0100
        /*0322*/ 	.byte	0x04
	.zero		1


	//   ....[34]....
        /*0324*/ 	.word	0x00000890
        /*0328*/ 	.word	0x000000ff
        /*032c*/ 	.word	0x00000088
        /*0330*/ 	.short	0x0100
        /*0332*/ 	.byte	0x04
	.zero		1


	//   ....[35]....
        /*0334*/ 	.word	0x000008a0
        /*0338*/ 	.word	0x000000ff
        /*033c*/ 	.word	0x00000158
        /*0340*/ 	.short	0x0100
        /*0342*/ 	.byte	0x04
	.zero		1


	//   ....[36]....
        /*0344*/ 	.word	0x000008b0
        /*0348*/ 	.word	0x000000ff
        /*034c*/ 	.word	0x00000090
        /*0350*/ 	.short	0x0100
        /*0352*/ 	.byte	0x04
	.zero		1


	//   ....[37]....
        /*0354*/ 	.word	0x000008c0
        /*0358*/ 	.word	0x000000ff
        /*035c*/ 	.word	0x00000160
        /*0360*/ 	.short	0x0100
        /*0362*/ 	.byte	0x04
	.zero		1


	//   ....[38]....
        /*0364*/ 	.word	0x000008d0
        /*0368*/ 	.word	0x000000ff
        /*036c*/ 	.word	0x00000098
        /*0370*/ 	.short	0x0100
        /*0372*/ 	.byte	0x04
	.zero		1


	//   ....[39]....
        /*0374*/ 	.word	0x000008e0
        /*0378*/ 	.word	0x000000ff
        /*037c*/ 	.word	0x00000168
        /*0380*/ 	.short	0x0100
        /*0382*/ 	.byte	0x04
	.zero		1


	//   ....[40]....
        /*0384*/ 	.word	0x000008f0
        /*0388*/ 	.word	0x000000ff
        /*038c*/ 	.word	0x000000a0
        /*0390*/ 	.short	0x0100
        /*0392*/ 	.byte	0x04
	.zero		1


	//   ....[41]....
        /*0394*/ 	.word	0x00000900
        /*0398*/ 	.word	0x000000ff
        /*039c*/ 	.word	0x00000170
        /*03a0*/ 	.short	0x0100
        /*03a2*/ 	.byte	0x04
	.zero		1


	//   ....[42]....
        /*03a4*/ 	.word	0x00000910
        /*03a8*/ 	.word	0x000000ff
        /*03ac*/ 	.word	0x000000a8
        /*03b0*/ 	.short	0x0100
        /*03b2*/ 	.byte	0x04
	.zero		1


	//   ....[43]....
        /*03b4*/ 	.word	0x00000920
        /*03b8*/ 	.word	0x000000ff
        /*03bc*/ 	.word	0x00000178
        /*03c0*/ 	.short	0x0100
        /*03c2*/ 	.byte	0x04
	.zero		1


	//   ....[44]....
        /*03c4*/ 	.word	0x00000930
        /*03c8*/ 	.word	0x000000ff
        /*03cc*/ 	.word	0x000000b0
        /*03d0*/ 	.short	0x0100
        /*03d2*/ 	.byte	0x04
	.zero		1


	//   ....[45]....
        /*03d4*/ 	.word	0x00000940
        /*03d8*/ 	.word	0x000000ff
        /*03dc*/ 	.word	0x00000180
        /*03e0*/ 	.short	0x0100
        /*03e2*/ 	.byte	0x04
	.zero		1


	//   ....[46]....
        /*03e4*/ 	.word	0x00000950
        /*03e8*/ 	.word	0x000000ff
        /*03ec*/ 	.word	0x000000b8
        /*03f0*/ 	.short	0x0100
        /*03f2*/ 	.byte	0x04
	.zero		1


	//   ....[47]....
        /*03f4*/ 	.word	0x00000960
        /*03f8*/ 	.word	0x000000ff
        /*03fc*/ 	.word	0x00000188
        /*0400*/ 	.short	0x0100
        /*0402*/ 	.byte	0x04
	.zero		1


	//   ....[48]....
        /*0404*/ 	.word	0x00000970
        /*0408*/ 	.word	0x000000ff
        /*040c*/ 	.word	0x000000c0
        /*0410*/ 	.short	0x0100
        /*0412*/ 	.byte	0x04
	.zero		1


	//   ....[49]....
        /*0414*/ 	.word	0x00000980
        /*0418*/ 	.word	0x000000ff
        /*041c*/ 	.word	0x00000190
        /*0420*/ 	.short	0x0100
        /*0422*/ 	.byte	0x04
	.zero		1


	//   ....[50]....
        /*0424*/ 	.word	0x00000990
        /*0428*/ 	.word	0x000000ff
        /*042c*/ 	.word	0x000000c8
        /*0430*/ 	.short	0x0100
        /*0432*/ 	.byte	0x04
	.zero		1


	//   ....[51]....
        /*0434*/ 	.word	0x000009a0
        /*0438*/ 	.word	0x000000ff
        /*043c*/ 	.word	0x00000198
        /*0440*/ 	.short	0x0100
        /*0442*/ 	.byte	0x04
	.zero		1


	//   ....[52]....
        /*0444*/ 	.word	0x00000ad0
        /*0448*/ 	.word	0x000000ff
        /*044c*/ 	.word	0x000001a0
        /*0450*/ 	.short	0x0100
        /*0452*/ 	.byte	0x04
	.zero		1


	//   ....[53]....
        /*0454*/ 	.word	0x00000ae0
        /*0458*/ 	.word	0x000000ff
        /*045c*/ 	.word	0x000001b0
        /*0460*/ 	.short	0x0100
        /*0462*/ 	.byte	0x04
	.zero		1


	//   ....[54]....
        /*0464*/ 	.word	0x00000af0
        /*0468*/ 	.word	0x000000ff
        /*046c*/ 	.word	0x000001a8
        /*0470*/ 	.short	0x0100
        /*0472*/ 	.byte	0x04
	.zero		1


	//   ....[55]....
        /*0474*/ 	.word	0x00000b00
        /*0478*/ 	.word	0x000000ff
        /*047c*/ 	.word	0x000001b8
        /*0480*/ 	.short	0x0100
        /*0482*/ 	.byte	0x04
	.zero		1


	//   ....[56]....
        /*0484*/ 	.word	0x00000be0
        /*0488*/ 	.word	0x000000ff
        /*048c*/ 	.word	0x000001c0
        /*0490*/ 	.short	0x0100
        /*0492*/ 	.byte	0x06
	.zero		1


	//   ....[57]....
        /*0494*/ 	.word	0x00000bf0
        /*0498*/ 	.word	0x000000ff
        /*049c*/ 	.word	0x000001c8
        /*04a0*/ 	.short	0x0100
        /*04a2*/ 	.byte	0x06
	.zero		1


	//   ....[58]....
        /*04a4*/ 	.word	0x00000d20
        /*04a8*/ 	.word	0x000000ff
        /*04ac*/ 	.word	0x000001d0
        /*04b0*/ 	.short	0x0100
        /*04b2*/ 	.byte	0x06
	.zero		1


	//   ....[59]....
        /*04b4*/ 	.word	0x00000d30
        /*04b8*/ 	.word	0x000000ff
        /*04bc*/ 	.word	0x000001e0
        /*04c0*/ 	.short	0x0100
        /*04c2*/ 	.byte	0x06
	.zero		1


	//   ....[60]....
        /*04c4*/ 	.word	0x00000d40
        /*04c8*/ 	.word	0x000000ff
        /*04cc*/ 	.word	0x000001d8
        /*04d0*/ 	.short	0x0100
        /*04d2*/ 	.byte	0x06
	.zero		1


	//   ....[61]....
        /*04d4*/ 	.word	0x00000d50
        /*04d8*/ 	.word	0x000000ff
        /*04dc*/ 	.word	0x000001e8
        /*04e0*/ 	.short	0x0100
        /*04e2*/ 	.byte	0x06
	.zero		1


	//   ....[62]....
        /*04e4*/ 	.word	0x00000e70
        /*04e8*/ 	.word	0x000000ff
        /*04ec*/ 	.word	0x000001f0
        /*04f0*/ 	.short	0x0100
        /*04f2*/ 	.byte	0x04
	.zero		1


	//   ....[63]....
        /*04f4*/ 	.word	0x00000e80
        /*04f8*/ 	.word	0x000000ff
        /*04fc*/ 	.word	0x00000210
        /*0500*/ 	.short	0x0100
        /*0502*/ 	.byte	0x04
	.zero		1


	//   ....[64]....
        /*0504*/ 	.word	0x00000e90
        /*0508*/ 	.word	0x000000ff
        /*050c*/ 	.word	0x000001f8
        /*0510*/ 	.short	0x0100
        /*0512*/ 	.byte	0x04
	.zero		1


	//   ....[65]....
        /*0514*/ 	.word	0x00000ea0
        /*0518*/ 	.word	0x000000ff
        /*051c*/ 	.word	0x00000218
        /*0520*/ 	.short	0x0100
        /*0522*/ 	.byte	0x04
	.zero		1


	//   ....[66]....
        /*0524*/ 	.word	0x00000eb0
        /*0528*/ 	.word	0x000000ff
        /*052c*/ 	.word	0x00000200
        /*0530*/ 	.short	0x0100
        /*0532*/ 	.byte	0x04
	.zero		1


	//   ....[67]....
        /*0534*/ 	.word	0x00000ec0
        /*0538*/ 	.word	0x000000ff
        /*053c*/ 	.word	0x00000220
        /*0540*/ 	.short	0x0100
        /*0542*/ 	.byte	0x04
	.zero		1


	//   ....[68]....
        /*0544*/ 	.word	0x00000ed0
        /*0548*/ 	.word	0x000000ff
        /*054c*/ 	.word	0x00000208
        /*0550*/ 	.short	0x0100
        /*0552*/ 	.byte	0x04
	.zero		1


	//   ....[69]....
        /*0554*/ 	.word	0x00000ee0
        /*0558*/ 	.word	0x000000ff
        /*055c*/ 	.word	0x00000228
        /*0560*/ 	.short	0x0100
        /*0562*/ 	.byte	0x04
	.zero		1


	//   ....[70]....
        /*0564*/ 	.word	0x00000fd0
        /*0568*/ 	.word	0x000000ff
        /*056c*/ 	.word	0x00000230
        /*0570*/ 	.short	0x0100
        /*0572*/ 	.byte	0x04
	.zero		1


	//   ....[71]....
        /*0574*/ 	.word	0x00000fe0
        /*0578*/ 	.word	0x000000ff
        /*057c*/ 	.word	0x00000240
        /*0580*/ 	.short	0x0100
        /*0582*/ 	.byte	0x04
	.zero		1


	//   ....[72]....
        /*0584*/ 	.word	0x00000ff0
        /*0588*/ 	.word	0x000000ff
        /*058c*/ 	.word	0x00000238
        /*0590*/ 	.short	0x0100
        /*0592*/ 	.byte	0x04
	.zero		1


	//   ....[73]....
        /*0594*/ 	.word	0x00001000
        /*0598*/ 	.word	0x000000ff
        /*059c*/ 	.word	0x00000248
        /*05a0*/ 	.short	0x0100
        /*05a2*/ 	.byte	0x04
	.zero		1


	//   ....[74]....
        /*05a4*/ 	.word	0x00001100
        /*05a8*/ 	.word	0x000000ff
        /*05ac*/ 	.word	0x00000250
        /*05b0*/ 	.short	0x0100
        /*05b2*/ 	.byte	0x06
	.zero		1


	//   ....[75]....
        /*05b4*/ 	.word	0x00001cb0
        /*05b8*/ 	.word	0x00000000
        /*05bc*/ 	.word	0x00000240
        /*05c0*/ 	.short	0x010a
        /*05c2*/ 	.byte	0xff
	.zero		1


	//   ....[76]....
        /*05c4*/ 	.word	0x00001ce0
        /*05c8*/ 	.word	0x00000000
        /*05cc*/ 	.word	0x00000230
        /*05d0*/ 	.short	0x0101
        /*05d2*/ 	.byte	0xff
	.zero		1


	//   ....[77]....
        /*05d4*/ 	.word	0x00001da0
        /*05d8*/ 	.word	0x000000ff
        /*05dc*/ 	.word	0x000000d0
        /*05e0*/ 	.short	0x010a
        /*05e2*/ 	.byte	0x04
	.zero		1


	//   ....[78]....
        /*05e4*/ 	.word	0x00001e70
        /*05e8*/ 	.word	0x000000ff
        /*05ec*/ 	.word	0x000000d0
        /*05f0*/ 	.short	0x010a
        /*05f2*/ 	.byte	0x21
	.zero		1


	//   ....[79]....
        /*05f4*/ 	.word	0x00002020
        /*05f8*/ 	.word	0x000000ff
        /*05fc*/ 	.word	0x000000d0
        /*0600*/ 	.short	0x010a
        /*0602*/ 	.byte	0x05
	.zero		1


	//   ....[80]....
        /*0604*/ 	.word	0x00002130
        /*0608*/ 	.word	0x000000ff
        /*060c*/ 	.word	0x000001c8
        /*0610*/ 	.short	0x0101
        /*0612*/ 	.byte	0x06
	.zero		1


	//   ....[81]....
        /*0614*/ 	.word	0x00002150
        /*0618*/ 	.word	0x000000ff
        /*061c*/ 	.word	0x000000d0
        /*0620*/ 	.short	0x010a
        /*0622*/ 	.byte	0x04
	.zero		1


	//   ....[82]....
        /*0624*/ 	.word	0x000021d0
        /*0628*/ 	.word	0x000000ff
        /*062c*/ 	.word	0x000000d0
        /*0630*/ 	.short	0x010a
        /*0632*/ 	.byte	0x11
	.zero		1


	//   ....[83]....
        /*0634*/ 	.word	0x00002360
        /*0638*/ 	.word	0x000000ff
        /*063c*/ 	.word	0x000000d0
        /*0640*/ 	.short	0x010a
        /*0642*/ 	.byte	0x05
	.zero		1


	//   ....[84]....
        /*0644*/ 	.word	0x000024c0
        /*0648*/ 	.word	0x00000003
        /*064c*/ 	.word	0x000001d0
        /*0650*/ 	.short	0x010a
        /*0652*/ 	.byte	0xff
	.zero		1


	//   ....[85]....
        /*0654*/ 	.word	0x00002610
        /*0658*/ 	.word	0x00000000
        /*065c*/ 	.word	0x00000000
        /*0660*/ 	.short	0x0101
        /*0662*/ 	.byte	0xff
	.zero		1


	//   ....[86]....
        /*0664*/ 	.word	0x00002bc0
        /*0668*/ 	.word	0x000000ff
        /*066c*/ 	.word	0x00000000
        /*0670*/ 	.short	0x010a
        /*0672*/ 	.byte	0x04
	.zero		1


	//   ....[87]....
        /*0674*/ 	.word	0x00002c50
        /*0678*/ 	.word	0x000000ff
        /*067c*/ 	.word	0x00000000
        /*0680*/ 	.short	0x010a
        /*0682*/ 	.byte	0x05
	.zero		1


	//   ....[88]....
        /*0684*/ 	.word	0x00002ce0
        /*0688*/ 	.word	0x000000ff
        /*068c*/ 	.word	0x00000000
        /*0690*/ 	.short	0x010a
        /*0692*/ 	.byte	0x05
	.zero		1


	//   ....[89]....
        /*0694*/ 	.word	0x00002d70
        /*0698*/ 	.word	0x000000ff
        /*069c*/ 	.word	0x00000000
        /*06a0*/ 	.short	0x010a
        /*06a2*/ 	.byte	0x05
	.zero		1


	//   ....[90]....
        /*06a4*/ 	.word	0x00002e00
        /*06a8*/ 	.word	0x000000ff
        /*06ac*/ 	.word	0x00000000
        /*06b0*/ 	.short	0x010a
        /*06b2*/ 	.byte	0x05
	.zero		1


	//   ....[91]....
        /*06b4*/ 	.word	0x00002e90
        /*06b8*/ 	.word	0x000000ff
        /*06bc*/ 	.word	0x00000000
        /*06c0*/ 	.short	0x010a
        /*06c2*/ 	.byte	0x05
	.zero		1


	//   ....[92]....
        /*06c4*/ 	.word	0x00002f20
        /*06c8*/ 	.word	0x000000ff
        /*06cc*/ 	.word	0x00000000
        /*06d0*/ 	.short	0x010a
        /*06d2*/ 	.byte	0x05
	.zero		1


	//   ....[93]....
        /*06d4*/ 	.word	0x00002fb0
        /*06d8*/ 	.word	0x000000ff
        /*06dc*/ 	.word	0x00000000
        /*06e0*/ 	.short	0x010a
        /*06e2*/ 	.byte	0x05
	.zero		1


	//   ....[94]....
        /*06e4*/ 	.word	0x00003040
        /*06e8*/ 	.word	0x000000ff
        /*06ec*/ 	.word	0x00000000
        /*06f0*/ 	.short	0x010a
        /*06f2*/ 	.byte	0x05
	.zero		1


	//   ....[95]....
        /*06f4*/ 	.word	0x000030d0
        /*06f8*/ 	.word	0x000000ff
        /*06fc*/ 	.word	0x00000000
        /*0700*/ 	.short	0x010a
        /*0702*/ 	.byte	0x05
	.zero		1


	//   ....[96]....
        /*0704*/ 	.word	0x00003160
        /*0708*/ 	.word	0x000000ff
        /*070c*/ 	.word	0x00000000
        /*0710*/ 	.short	0x010a
        /*0712*/ 	.byte	0x05
	.zero		1


	//   ....[97]....
        /*0714*/ 	.word	0x000031f0
        /*0718*/ 	.word	0x000000ff
        /*071c*/ 	.word	0x00000000
        /*0720*/ 	.short	0x010a
        /*0722*/ 	.byte	0x05
	.zero		1


	//   ....[98]....
        /*0724*/ 	.word	0x00003280
        /*0728*/ 	.word	0x000000ff
        /*072c*/ 	.word	0x00000000
        /*0730*/ 	.short	0x010a
        /*0732*/ 	.byte	0x05
	.zero		1


	//   ....[99]....
        /*0734*/ 	.word	0x00003310
        /*0738*/ 	.word	0x000000ff
        /*073c*/ 	.word	0x00000000
        /*0740*/ 	.short	0x010a
        /*0742*/ 	.byte	0x05
	.zero		1


	//   ....[100]....
        /*0744*/ 	.word	0x000033a0
        /*0748*/ 	.word	0x000000ff
        /*074c*/ 	.word	0x00000000
        /*0750*/ 	.short	0x010a
        /*0752*/ 	.byte	0x05
	.zero		1


	//   ....[101]....
        /*0754*/ 	.word	0x00003430
        /*0758*/ 	.word	0x000000ff
        /*075c*/ 	.word	0x00000000
        /*0760*/ 	.short	0x010a
        /*0762*/ 	.byte	0x05
	.zero		1


	//   ....[102]....
        /*0764*/ 	.word	0x000034c0
        /*0768*/ 	.word	0x000000ff
        /*076c*/ 	.word	0x00000000
        /*0770*/ 	.short	0x010a
        /*0772*/ 	.byte	0x05
	.zero		1


	//   ....[103]....
        /*0774*/ 	.word	0x00003550
        /*0778*/ 	.word	0x000000ff
        /*077c*/ 	.word	0x00000000
        /*0780*/ 	.short	0x010a
        /*0782*/ 	.byte	0x05
	.zero		1


	//   ....[104]....
        /*0784*/ 	.word	0x000035e0
        /*0788*/ 	.word	0x000000ff
        /*078c*/ 	.word	0x00000000
        /*0790*/ 	.short	0x010a
        /*0792*/ 	.byte	0x05
	.zero		1


	//   ....[105]....
        /*0794*/ 	.word	0x00003670
        /*0798*/ 	.word	0x000000ff
        /*079c*/ 	.word	0x00000000
        /*07a0*/ 	.short	0x010a
        /*07a2*/ 	.byte	0x05
	.zero		1


	//   ....[106]....
        /*07a4*/ 	.word	0x00003700
        /*07a8*/ 	.word	0x000000ff
        /*07ac*/ 	.word	0x00000000
        /*07b0*/ 	.short	0x010a
        /*07b2*/ 	.byte	0x05
	.zero		1


	//   ....[107]....
        /*07b4*/ 	.word	0x00003790
        /*07b8*/ 	.word	0x000000ff
        /*07bc*/ 	.word	0x00000000
        /*07c0*/ 	.short	0x010a
        /*07c2*/ 	.byte	0x05
	.zero		1


	//   ....[108]....
        /*07c4*/ 	.word	0x00003820
        /*07c8*/ 	.word	0x000000ff
        /*07cc*/ 	.word	0x00000000
        /*07d0*/ 	.short	0x010a
        /*07d2*/ 	.byte	0x05
	.zero		1


	//   ....[109]....
        /*07d4*/ 	.word	0x000038b0
        /*07d8*/ 	.word	0x000000ff
        /*07dc*/ 	.word	0x00000000
        /*07e0*/ 	.short	0x010a
        /*07e2*/ 	.byte	0x05
	.zero		1


	//   ....[110]....
        /*07e4*/ 	.word	0x00003940
        /*07e8*/ 	.word	0x000000ff
        /*07ec*/ 	.word	0x00000000
        /*07f0*/ 	.short	0x010a
        /*07f2*/ 	.byte	0x05
	.zero		1


	//   ....[111]....
        /*07f4*/ 	.word	0x000039e0
        /*07f8*/ 	.word	0x00000000
        /*07fc*/ 	.word	0x00000000
        /*0800*/ 	.short	0x010a
        /*0802*/ 	.byte	0xff
	.zero		1


	//   ....[112]....
        /*0804*/ 	.word	0x00003b00
        /*0808*/ 	.word	0x00000002
        /*080c*/ 	.word	0x00000230
        /*0810*/ 	.short	0x010a
        /*0812*/ 	.byte	0xff
	.zero		1


	//   ....[113]....
        /*0814*/ 	.word	0x00003b70
        /*0818*/ 	.word	0x00000002
        /*081c*/ 	.word	0x00000000
        /*0820*/ 	.short	0x0101
        /*0822*/ 	.byte	0xff
	.zero		1


	//   ....[114]....
        /*0824*/ 	.word	0x00003b90
        /*0828*/ 	.word	0x000000ff
        /*082c*/ 	.word	0x000001e0
        /*0830*/ 	.short	0x010a
        /*0832*/ 	.byte	0x04
	.zero		1


	//   ....[115]....
        /*0834*/ 	.word	0x00003cb0
        /*0838*/ 	.word	0x00000002
        /*083c*/ 	.word	0x000001d0
        /*0840*/ 	.short	0x010a
        /*0842*/ 	.byte	0xff
	.zero		1


	//   ....[116]....
        /*0844*/ 	.word	0x00003db0
        /*0848*/ 	.word	0x00000002
        /*084c*/ 	.word	0x00000000
        /*0850*/ 	.short	0x0101
        /*0852*/ 	.byte	0xff
	.zero		1


	//   ....[117]....
        /*0854*/ 	.word	0x00003e40
        /*0858*/ 	.word	0x000000ff
        /*085c*/ 	.word	0x000001e0
        /*0860*/ 	.short	0x0106
        /*0862*/ 	.byte	0x04
	.zero		1


	//   ....[118]....
        /*0864*/ 	.word	0x00003e60
        /*0868*/ 	.word	0x000000ff
        /*086c*/ 	.word	0x000001e0
        /*0870*/ 	.short	0x010a
        /*0872*/ 	.byte	0x04
	.zero		1


	//   ....[119]....
        /*0874*/ 	.word	0x00003ef0
        /*0878*/ 	.word	0x000000ff
        /*087c*/ 	.word	0x000001e0
        /*0880*/ 	.short	0x0106
        /*0882*/ 	.byte	0x07
	.zero		1


	//   ....[120]....
        /*0884*/ 	.word	0x00003f30
        /*0888*/ 	.word	0x00000000
        /*088c*/ 	.word	0x000001e0
        /*0890*/ 	.short	0x010a
        /*0892*/ 	.byte	0xff
	.zero		1


	//   ....[121]....
        /*0894*/ 	.word	0x00004170
        /*0898*/ 	.word	0x000000ff
        /*089c*/ 	.word	0x00000008
        /*08a0*/ 	.short	0x010a
        /*08a2*/ 	.byte	0x05
	.zero		1


	//   ....[122]....
        /*08a4*/ 	.word	0x00004190
        /*08a8*/ 	.word	0x000000ff
        /*08ac*/ 	.word	0x00000008
        /*08b0*/ 	.short	0x010a
        /*08b2*/ 	.byte	0x05
	.zero		1


	//   ....[123]....
        /*08b4*/ 	.word	0x00004320
        /*08b8*/ 	.word	0x000000ff
        /*08bc*/ 	.word	0x00000008
        /*08c0*/ 	.short	0x010a
        /*08c2*/ 	.byte	0x05
	.zero		1


	//   ....[124]....
        /*08c4*/ 	.word	0x00004340
        /*08c8*/ 	.word	0x000000ff
        /*08cc*/ 	.word	0x00000008
        /*08d0*/ 	.short	0x010a
        /*08d2*/ 	.byte	0x05
	.zero		1


	//   ....[125]....
        /*08d4*/ 	.word	0x00004400
        /*08d8*/ 	.word	0x000000ff
        /*08dc*/ 	.word	0x00000000
        /*08e0*/ 	.short	0x0101
        /*08e2*/ 	.byte	0x04
	.zero		1


	//   ....[126]....
        /*08e4*/ 	.word	0x00004700
        /*08e8*/ 	.word	0x00000000
        /*08ec*/ 	.word	0x000001d0
        /*08f0*/ 	.short	0x010a
        /*08f2*/ 	.byte	0xff
	.zero		1


	//   ....[127]....
        /*08f4*/ 	.word	0x000047c0
        /*08f8*/ 	.word	0x00000000
        /*08fc*/ 	.word	0x00000000
        /*0900*/ 	.short	0x0101
        /*0902*/ 	.byte	0xff
	.zero		1


	//   ....[128]....
        /*0904*/ 	.word	0x00004880
        /*0908*/ 	.word	0x000000ff
        /*090c*/ 	.word	0x00000000
        /*0910*/ 	.short	0x010a
        /*0912*/ 	.byte	0x04
	.zero		1


	//   ....[129]....
        /*0914*/ 	.word	0x00004890
        /*0918*/ 	.word	0x000000ff
        /*091c*/ 	.word	0x00000210
        /*0920*/ 	.short	0x010a
        /*0922*/ 	.byte	0x17
	.zero		1


	//   ....[130]....
        /*0924*/ 	.word	0x00004940
        /*0928*/ 	.word	0x000000ff
        /*092c*/ 	.word	0x00000000
        /*0930*/ 	.short	0x010a
        /*0932*/ 	.byte	0x05
	.zero		1


	//   ....[131]....
        /*0934*/ 	.word	0x00004a80
        /*0938*/ 	.word	0x000000ff
        /*093c*/ 	.word	0x00000000
        /*0940*/ 	.short	0x010a
        /*0942*/ 	.byte	0x04
	.zero		1


	//   ....[132]....
        /*0944*/ 	.word	0x00004cd0
        /*0948*/ 	.word	0x000000ff
        /*094c*/ 	.word	0x00000000
        /*0950*/ 	.short	0x010a
        /*0952*/ 	.byte	0x04
	.zero		1


	//   ....[133]....
        /*0954*/ 	.word	0x00004d60
        /*0958*/ 	.word	0x000000ff
        /*095c*/ 	.word	0x00000000
        /*0960*/ 	.short	0x010a
        /*0962*/ 	.byte	0x05
	.zero		1


	//   ....[134]....
        /*0964*/ 	.word	0x00004df0
        /*0968*/ 	.word	0x000000ff
        /*096c*/ 	.word	0x00000000
        /*0970*/ 	.short	0x010a
        /*0972*/ 	.byte	0x05
	.zero		1


	//   ....[135]....
        /*0974*/ 	.word	0x00004e90
        /*0978*/ 	.word	0x00000000
        /*097c*/ 	.word	0x00000000
        /*0980*/ 	.short	0x010a
        /*0982*/ 	.byte	0xff
	.zero		1


	//   ....[136]....
        /*0984*/ 	.word	0x00004ed0
        /*0988*/ 	.word	0x00000000
        /*098c*/ 	.word	0x00000000
        /*0990*/ 	.short	0x010a
        /*0992*/ 	.byte	0xff
	.zero		1


	//   ....[137]....
        /*0994*/ 	.word	0x00004f40
        /*0998*/ 	.word	0x000000ff
        /*099c*/ 	.word	0x00000000
        /*09a0*/ 	.short	0x0101
        /*09a2*/ 	.byte	0x04
	.zero		1


	//   ....[138]....
        /*09a4*/ 	.word	0x00004f80
        /*09a8*/ 	.word	0x000000ff
        /*09ac*/ 	.word	0x00000250
        /*09b0*/ 	.short	0x010a
        /*09b2*/ 	.byte	0x11
	.zero		1


	//   ....[139]....
        /*09b4*/ 	.word	0x00004fd0
        /*09b8*/ 	.word	0x000000ff
        /*09bc*/ 	.word	0x00000000
        /*09c0*/ 	.short	0x0101
        /*09c2*/ 	.byte	0x04
	.zero		1


	//   ....[140]....
        /*09c4*/ 	.word	0x00005450
        /*09c8*/ 	.word	0x0000000c
        /*09cc*/ 	.word	0x000001d0
        /*09d0*/ 	.short	0x010a
        /*09d2*/ 	.byte	0xff
	.zero		1


	//   ....[141]....
        /*09d4*/ 	.word	0x000055c0
        /*09d8*/ 	.word	0x00000000
        /*09dc*/ 	.word	0x00000000
        /*09e0*/ 	.short	0x0101
        /*09e2*/ 	.byte	0xff
	.zero		1


	//   ....[142]....
        /*09e4*/ 	.word	0x00005a50
        /*09e8*/ 	.word	0x000000ff
        /*09ec*/ 	.word	0x000001c8
        /*09f0*/ 	.short	0x010a
        /*09f2*/ 	.byte	0x15
	.zero		1


	//   ....[143]....
        /*09f4*/ 	.word	0x00005bd0
        /*09f8*/ 	.word	0x000000ff
        /*09fc*/ 	.word	0x000001b0
        /*0a00*/ 	.short	0x010a
        /*0a02*/ 	.byte	0x15
	.zero		1


	//   ....[144]....
        /*0a04*/ 	.word	0x00005dc0
        /*0a08*/ 	.word	0x000000ff
        /*0a0c*/ 	.word	0x000001a0
        /*0a10*/ 	.short	0x010b
        /*0a12*/ 	.byte	0x15
	.zero		1


	//   ....[145]....
        /*0a14*/ 	.word	0x00005dd0
        /*0a18*/ 	.word	0x000000ff
        /*0a1c*/ 	.word	0x00000000
        /*0a20*/ 	.short	0x0101
        /*0a22*/ 	.byte	0x06
	.zero		1


	//   ....[146]....
        /*0a24*/ 	.word	0x00005de0
        /*0a28*/ 	.word	0x000000ff
        /*0a2c*/ 	.word	0x000001b8
        /*0a30*/ 	.short	0x010a
        /*0a32*/ 	.byte	0x15
	.zero		1


	//   ....[147]....
        /*0a34*/ 	.word	0x00006020
        /*0a38*/ 	.word	0x000000ff
        /*0a3c*/ 	.word	0x000001a8
        /*0a40*/ 	.short	0x010b
        /*0a42*/ 	.byte	0x15
	.zero		1


	//   ....[148]....
        /*0a44*/ 	.word	0x00006030
        /*0a48*/ 	.word	0x000000ff
        /*0a4c*/ 	.word	0x00000000
        /*0a50*/ 	.short	0x0101
        /*0a52*/ 	.byte	0x25
	.zero		1


	//   ....[149]....
        /*0a54*/ 	.word	0x00006070
        /*0a58*/ 	.word	0x000000ff
        /*0a5c*/ 	.word	0x000001b0
        /*0a60*/ 	.short	0x010a
        /*0a62*/ 	.byte	0x15
	.zero		1


	//   ....[150]....
        /*0a64*/ 	.word	0x000060b0
        /*0a68*/ 	.word	0x00000000
        /*0a6c*/ 	.word	0x000001b8
        /*0a70*/ 	.short	0x010a
        /*0a72*/ 	.byte	0xff
	.zero		1


	//   ....[151]....
        /*0a74*/ 	.word	0x000063b0
        /*0a78*/ 	.word	0x00000003
        /*0a7c*/ 	.word	0x000001d0
        /*0a80*/ 	.short	0x010a
        /*0a82*/ 	.byte	0xff
	.zero		1


	//   ....[152]....
        /*0a84*/ 	.word	0x00006530
        /*0a88*/ 	.word	0x00000000
        /*0a8c*/ 	.word	0x00000000
        /*0a90*/ 	.short	0x0101
        /*0a92*/ 	.byte	0xff
	.zero		1


	//   ....[153]....
        /*0a94*/ 	.word	0x00007020
        /*0a98*/ 	.word	0x00000004
        /*0a9c*/ 	.word	0x000001a0
        /*0aa0*/ 	.short	0x010a
        /*0aa2*/ 	.byte	0xff
	.zero		1


	//   ....[154]....
        /*0aa4*/ 	.word	0x00007030
        /*0aa8*/ 	.word	0x00000050
        /*0aac*/ 	.word	0x000001f0
        /*0ab0*/ 	.short	0x010a
        /*0ab2*/ 	.byte	0xff
	.zero		1


	//   ....[155]....
        /*0ab4*/ 	.word	0x000071a0
        /*0ab8*/ 	.word	0x00000004
        /*0abc*/ 	.word	0x000001a0
        /*0ac0*/ 	.short	0x010a
        /*0ac2*/ 	.byte	0xff
	.zero		1


	//   ....[156]....
        /*0ac4*/ 	.word	0x000072c0
        /*0ac8*/ 	.word	0x00000000
        /*0acc*/ 	.word	0x00000000
        /*0ad0*/ 	.short	0x0101
        /*0ad2*/ 	.byte	0xff
	.zero		1


	//   ....[157]....
        /*0ad4*/ 	.word	0x00007340
        /*0ad8*/ 	.word	0x00000050
        /*0adc*/ 	.word	0x000001f0
        /*0ae0*/ 	.short	0x010a
        /*0ae2*/ 	.byte	0xff
	.zero		1


	//   ....[158]....
        /*0ae4*/ 	.word	0x00007f10
        /*0ae8*/ 	.word	0x00000003
        /*0aec*/ 	.word	0x000001a0
        /*0af0*/ 	.short	0x010a
        /*0af2*/ 	.byte	0xff
	.zero		1


	//   ....[159]....
        /*0af4*/ 	.word	0x00007fc0
        /*0af8*/ 	.word	0x00000003
        /*0afc*/ 	.word	0x000001a0
        /*0b00*/ 	.short	0x010a
        /*0b02*/ 	.byte	0xff
	.zero		1


	//   ....[160]....
        /*0b04*/ 	.word	0x000080e0
        /*0b08*/ 	.word	0x00000000
        /*0b0c*/ 	.word	0x00000000
        /*0b10*/ 	.short	0x0101
        /*0b12*/ 	.byte	0xff
	.zero		1


	//   ....[161]....
        /*0b14*/ 	.word	0x000083a0
        /*0b18*/ 	.word	0x00000050
        /*0b1c*/ 	.word	0x00000000
        /*0b20*/ 	.short	0x0101
        /*0b22*/ 	.byte	0xff
	.zero		1


	//   ....[162]....
        /*0b24*/ 	.word	0x00008e20
        /*0b28*/ 	.word	0x00000000
        /*0b2c*/ 	.word	0x00000240
        /*0b30*/ 	.short	0x010a
        /*0b32*/ 	.byte	0xff
	.zero		1


	//   ....[163]....
        /*0b34*/ 	.word	0x00008e80
        /*0b38*/ 	.word	0x00000000
        /*0b3c*/ 	.word	0x000000d0
        /*0b40*/ 	.short	0x010a
        /*0b42*/ 	.byte	0xff
	.zero		1


	//   ....[164]....
        /*0b44*/ 	.word	0x00008ee0
        /*0b48*/ 	.word	0x00000000
        /*0b4c*/ 	.word	0x000000d0
        /*0b50*/ 	.short	0x010a
        /*0b52*/ 	.byte	0xff
	.zero		1


	//   ....[165]....
        /*0b54*/ 	.word	0x00008f30
        /*0b58*/ 	.word	0x00000003
        /*0b5c*/ 	.word	0x000001d0
        /*0b60*/ 	.short	0x010a
        /*0b62*/ 	.byte	0xff
	.zero		1


	//   ....[166]....
        /*0b64*/ 	.word	0x00008f90
        /*0b68*/ 	.word	0x00000000
        /*0b6c*/ 	.word	0x00000000
        /*0b70*/ 	.short	0x010a
        /*0b72*/ 	.byte	0xff
	.zero		1


	//   ....[167]....
        /*0b74*/ 	.word	0x00008ff0
        /*0b78*/ 	.word	0x00000000
        /*0b7c*/ 	.word	0x00000000
        /*0b80*/ 	.short	0x010a
        /*0b82*/ 	.byte	0xff
	.zero		1


	//   ....[168]....
        /*0b84*/ 	.word	0x00009050
        /*0b88*/ 	.word	0x00000000
        /*0b8c*/ 	.word	0x00000000
        /*0b90*/ 	.short	0x010a
        /*0b92*/ 	.byte	0xff
	.zero		1


	//   ....[169]....
        /*0b94*/ 	.word	0x000090b0
        /*0b98*/ 	.word	0x00000000
        /*0b9c*/ 	.word	0x00000000
        /*0ba0*/ 	.short	0x010a
        /*0ba2*/ 	.byte	0xff
	.zero		1


	//   ....[170]....
        /*0ba4*/ 	.word	0x00009110
        /*0ba8*/ 	.word	0x00000000
        /*0bac*/ 	.word	0x00000000
        /*0bb0*/ 	.short	0x010a
        /*0bb2*/ 	.byte	0xff
	.zero		1


	//   ....[171]....
        /*0bb4*/ 	.word	0x00009170
        /*0bb8*/ 	.word	0x00000000
        /*0bbc*/ 	.word	0x00000000
        /*0bc0*/ 	.short	0x010a
        /*0bc2*/ 	.byte	0xff
	.zero		1


	//   ....[172]....
        /*0bc4*/ 	.word	0x000091d0
        /*0bc8*/ 	.word	0x00000000
        /*0bcc*/ 	.word	0x00000000
        /*0bd0*/ 	.short	0x010a
        /*0bd2*/ 	.byte	0xff
	.zero		1


	//   ....[173]....
        /*0bd4*/ 	.word	0x00009230
        /*0bd8*/ 	.word	0x00000000
        /*0bdc*/ 	.word	0x00000000
        /*0be0*/ 	.short	0x010a
        /*0be2*/ 	.byte	0xff
	.zero		1


	//   ....[174]....
        /*0be4*/ 	.word	0x00009290
        /*0be8*/ 	.word	0x00000000
        /*0bec*/ 	.word	0x00000000
        /*0bf0*/ 	.short	0x010a
        /*0bf2*/ 	.byte	0xff
	.zero		1


	//   ....[175]....
        /*0bf4*/ 	.word	0x000092f0
        /*0bf8*/ 	.word	0x00000000
        /*0bfc*/ 	.word	0x00000000
        /*0c00*/ 	.short	0x010a
        /*0c02*/ 	.byte	0xff
	.zero		1


	//   ....[176]....
        /*0c04*/ 	.word	0x00009350
        /*0c08*/ 	.word	0x00000000
        /*0c0c*/ 	.word	0x00000000
        /*0c10*/ 	.short	0x010a
        /*0c12*/ 	.byte	0xff
	.zero		1


	//   ....[177]....
        /*0c14*/ 	.word	0x000093b0
        /*0c18*/ 	.word	0x00000000
        /*0c1c*/ 	.word	0x00000000
        /*0c20*/ 	.short	0x010a
        /*0c22*/ 	.byte	0xff
	.zero		1


	//   ....[178]....
        /*0c24*/ 	.word	0x00009410
        /*0c28*/ 	.word	0x00000000
        /*0c2c*/ 	.word	0x00000000
        /*0c30*/ 	.short	0x010a
        /*0c32*/ 	.byte	0xff
	.zero		1


	//   ....[179]....
        /*0c34*/ 	.word	0x00009470
        /*0c38*/ 	.word	0x00000000
        /*0c3c*/ 	.word	0x00000000
        /*0c40*/ 	.short	0x010a
        /*0c42*/ 	.byte	0xff
	.zero		1


	//   ....[180]....
        /*0c44*/ 	.word	0x000094d0
        /*0c48*/ 	.word	0x00000000
        /*0c4c*/ 	.word	0x00000000
        /*0c50*/ 	.short	0x010a
        /*0c52*/ 	.byte	0xff
	.zero		1


	//   ....[181]....
        /*0c54*/ 	.word	0x00009530
        /*0c58*/ 	.word	0x00000000
        /*0c5c*/ 	.word	0x00000000
        /*0c60*/ 	.short	0x010a
        /*0c62*/ 	.byte	0xff
	.zero		1


	//   ....[182]....
        /*0c64*/ 	.word	0x00009590
        /*0c68*/ 	.word	0x00000000
        /*0c6c*/ 	.word	0x00000000
        /*0c70*/ 	.short	0x010a
        /*0c72*/ 	.byte	0xff
	.zero		1


	//   ....[183]....
        /*0c74*/ 	.word	0x000095f0
        /*0c78*/ 	.word	0x00000000
        /*0c7c*/ 	.word	0x00000000
        /*0c80*/ 	.short	0x010a
        /*0c82*/ 	.byte	0xff
	.zero		1


	//   ....[184]....
        /*0c84*/ 	.word	0x00009650
        /*0c88*/ 	.word	0x00000000
        /*0c8c*/ 	.word	0x00000000
        /*0c90*/ 	.short	0x010a
        /*0c92*/ 	.byte	0xff
	.zero		1


	//   ....[185]....
        /*0c94*/ 	.word	0x000096b0
        /*0c98*/ 	.word	0x00000000
        /*0c9c*/ 	.word	0x00000000
        /*0ca0*/ 	.short	0x010a
        /*0ca2*/ 	.byte	0xff
	.zero		1


	//   ....[186]....
        /*0ca4*/ 	.word	0x00009710
        /*0ca8*/ 	.word	0x00000000
        /*0cac*/ 	.word	0x00000000
        /*0cb0*/ 	.short	0x010a
        /*0cb2*/ 	.byte	0xff
	.zero		1


	//   ....[187]....
        /*0cb4*/ 	.word	0x00009770
        /*0cb8*/ 	.word	0x00000000
        /*0cbc*/ 	.word	0x00000000
        /*0cc0*/ 	.short	0x010a
        /*0cc2*/ 	.byte	0xff
	.zero		1


	//   ....[188]....
        /*0cc4*/ 	.word	0x000097d0
        /*0cc8*/ 	.word	0x00000000
        /*0ccc*/ 	.word	0x00000000
        /*0cd0*/ 	.short	0x010a
        /*0cd2*/ 	.byte	0xff
	.zero		1


	//   ....[189]....
        /*0cd4*/ 	.word	0x00009830
        /*0cd8*/ 	.word	0x00000000
        /*0cdc*/ 	.word	0x00000000
        /*0ce0*/ 	.short	0x010a
        /*0ce2*/ 	.byte	0xff
	.zero		1


	//   ....[190]....
        /*0ce4*/ 	.word	0x00009890
        /*0ce8*/ 	.word	0x00000000
        /*0cec*/ 	.word	0x00000000
        /*0cf0*/ 	.short	0x010a
        /*0cf2*/ 	.byte	0xff
	.zero		1


	//   ....[191]....
        /*0cf4*/ 	.word	0x000098e0
        /*0cf8*/ 	.word	0x00000002
        /*0cfc*/ 	.word	0x00000230
        /*0d00*/ 	.short	0x010a
        /*0d02*/ 	.byte	0xff
	.zero		1


	//   ....[192]....
        /*0d04*/ 	.word	0x00009940
        /*0d08*/ 	.word	0x00000002
        /*0d0c*/ 	.word	0x000001e0
        /*0d10*/ 	.short	0x010a
        /*0d12*/ 	.byte	0xff
	.zero		1


	//   ....[193]....
        /*0d14*/ 	.word	0x00009990
        /*0d18*/ 	.word	0x00000002
        /*0d1c*/ 	.word	0x000001d0
        /*0d20*/ 	.short	0x010a
        /*0d22*/ 	.byte	0xff
	.zero		1


	//   ....[194]....
        /*0d24*/ 	.word	0x000099f0
        /*0d28*/ 	.word	0x00000000
        /*0d2c*/ 	.word	0x000001e0
        /*0d30*/ 	.short	0x010a
        /*0d32*/ 	.byte	0xff
	.zero		1


	//   ....[195]....
        /*0d34*/ 	.word	0x00009a50
        /*0d38*/ 	.word	0x00000005
        /*0d3c*/ 	.word	0x00000008
        /*0d40*/ 	.short	0x010a
        /*0d42*/ 	.byte	0xff
	.zero		1


	//   ....[196]....
        /*0d44*/ 	.word	0x00009b30
        /*0d48*/ 	.word	0x00000000
        /*0d4c*/ 	.word	0x00000008
        /*0d50*/ 	.short	0x010a
        /*0d52*/ 	.byte	0xff
	.zero		1


	//   ....[197]....
        /*0d54*/ 	.word	0x00009b80
        /*0d58*/ 	.word	0x00000000
        /*0d5c*/ 	.word	0x000001d0
        /*0d60*/ 	.short	0x010a
        /*0d62*/ 	.byte	0xff
	.zero		1


	//   ....[198]....
        /*0d64*/ 	.word	0x00009be0
        /*0d68*/ 	.word	0x00000000
        /*0d6c*/ 	.word	0x00000210
        /*0d70*/ 	.short	0x010a
        /*0d72*/ 	.byte	0xff
	.zero		1


	//   ....[199]....
        /*0d74*/ 	.word	0x00009c40
        /*0d78*/ 	.word	0x00000000
        /*0d7c*/ 	.word	0x00000000
        /*0d80*/ 	.short	0x010a
        /*0d82*/ 	.byte	0xff
	.zero		1


	//   ....[200]....
        /*0d84*/ 	.word	0x00009ca0
        /*0d88*/ 	.word	0x00000000
        /*0d8c*/ 	.word	0x00000000
        /*0d90*/ 	.short	0x010a
        /*0d92*/ 	.byte	0xff
	.zero		1


	//   ....[201]....
        /*0d94*/ 	.word	0x00009d00
        /*0d98*/ 	.word	0x00000000
        /*0d9c*/ 	.word	0x00000000
        /*0da0*/ 	.short	0x010a
        /*0da2*/ 	.byte	0xff
	.zero		1


	//   ....[202]....
        /*0da4*/ 	.word	0x00009d60
        /*0da8*/ 	.word	0x00000000
        /*0dac*/ 	.word	0x00000000
        /*0db0*/ 	.short	0x010a
        /*0db2*/ 	.byte	0xff
	.zero		1


	//   ....[203]....
        /*0db4*/ 	.word	0x00009dc0
        /*0db8*/ 	.word	0x00000000
        /*0dbc*/ 	.word	0x00000250
        /*0dc0*/ 	.short	0x010a
        /*0dc2*/ 	.byte	0xff
	.zero		1


	//   ....[204]....
        /*0dc4*/ 	.word	0x00009e10
        /*0dc8*/ 	.word	0x0000000c
        /*0dcc*/ 	.word	0x000001d0
        /*0dd0*/ 	.short	0x010a
        /*0dd2*/ 	.byte	0xff
	.zero		1


	//   ....[205]....
        /*0dd4*/ 	.word	0x00009e70
        /*0dd8*/ 	.word	0x00000000
        /*0ddc*/ 	.word	0x000001c8
        /*0de0*/ 	.short	0x010a
        /*0de2*/ 	.byte	0xff
	.zero		1


	//   ....[206]....
        /*0de4*/ 	.word	0x00009ed0
        /*0de8*/ 	.word	0x00000000
        /*0dec*/ 	.word	0x000001b0
        /*0df0*/ 	.short	0x010a
        /*0df2*/ 	.byte	0xff
	.zero		1


	//   ....[207]....
        /*0df4*/ 	.word	0x00009f30
        /*0df8*/ 	.word	0x00000000
        /*0dfc*/ 	.word	0x000001b8
        /*0e00*/ 	.short	0x010a
        /*0e02*/ 	.byte	0xff
	.zero		1


	//   ....[208]....
        /*0e04*/ 	.word	0x00009f90
        /*0e08*/ 	.word	0x00000000
        /*0e0c*/ 	.word	0x000001b0
        /*0e10*/ 	.short	0x010a
        /*0e12*/ 	.byte	0xff
	.zero		1


	//   ....[209]....
        /*0e14*/ 	.word	0x00009fe0
        /*0e18*/ 	.word	0x00000003
        /*0e1c*/ 	.word	0x000001d0
        /*0e20*/ 	.short	0x010a
        /*0e22*/ 	.byte	0xff
	.zero		1


	//   ....[210]....
        /*0e24*/ 	.word	0x0000a030
        /*0e28*/ 	.word	0x00000004
        /*0e2c*/ 	.word	0x000001a0
        /*0e30*/ 	.short	0x010a
        /*0e32*/ 	.byte	0xff
	.zero		1


	//   ....[211]....
        /*0e34*/ 	.word	0x0000a080
        /*0e38*/ 	.word	0x00000050
        /*0e3c*/ 	.word	0x000001f0
        /*0e40*/ 	.short	0x010a
        /*0e42*/ 	.byte	0xff
	.zero		1


	//   ....[212]....
        /*0e44*/ 	.word	0x0000a0d0
        /*0e48*/ 	.word	0x00000003
        /*0e4c*/ 	.word	0x000001a0
        /*0e50*/ 	.short	0x010a
        /*0e52*/ 	.byte	0xff
	.zero		1


	//----- nvinfo : EIATTR_NUM_MBARRIERS
	.align		4
.L_47:
        /*0e54*/ 	.byte	0x03, 0x38
        /*0e56*/ 	.short	0x004b


	//----- nvinfo : EIATTR_EXIT_INSTR_OFFSETS
	.align		4
        /*0e58*/ 	.byte	0x04, 0x1c
        /*0e5a*/ 	.short	(.L_49 - .L_48)


	//   ....[0]....
.L_48:
        /*0e5c*/ 	.word	0x00003a10


	//   ....[1]....
        /*0e60*/ 	.word	0x00003f00


	//   ....[2]....
        /*0e64*/ 	.word	0x00003f60


	//   ....[3]....
        /*0e68*/ 	.word	0x00005200


	//   ....[4]....
        /*0e6c*/ 	.word	0x000060e0


	//   ....[5]....
        /*0e70*/ 	.word	0x00006120


	//   ....[6]....
        /*0e74*/ 	.word	0x00008e10


	//----- nvinfo : EIATTR_MAX_THREADS
	.align		4
.L_49:
        /*0e78*/ 	.byte	0x04, 0x05
        /*0e7a*/ 	.short	(.L_51 - .L_50)
.L_50:
        /*0e7c*/ 	.word	0x00000100
        /*0e80*/ 	.word	0x00000001
        /*0e84*/ 	.word	0x00000001


	//----- nvinfo : EIATTR_CRS_STACK_SIZE
	.align		4
.L_51:
        /*0e88*/ 	.byte	0x04, 0x1e
        /*0e8a*/ 	.short	(.L_53 - .L_52)
.L_52:
        /*0e8c*/ 	.word	0x00000000


	//----- nvinfo : EIATTR_CBANK_PARAM_SIZE
	.align		4
.L_53:
        /*0e90*/ 	.byte	0x03, 0x19
        /*0e92*/ 	.short	0x0800


	//----- nvinfo : EIATTR_PARAM_CBANK
	.align		4
        /*0e94*/ 	.byte	0x04, 0x0a
        /*0e96*/ 	.short	(.L_55 - .L_54)
	.align		4
.L_54:
        /*0e98*/ 	.word	index@(.nv.constant0._ZN7cutlass13device_kernelINS_4gemm6kernel13GemmUniversalIN4cute5tupleIJiiiiEEENS1_10collective13CollectiveMmaINS1_35MainloopSm100TmaUmmaWarpSpecializedILi26ELi2ELi4ENS5_IJNS4_1CILi2EEESB_NSA_ILi1EEEEEEEENS5_IJNSA_ILi128EEESF_NSA_ILi64EEEEEEaNS5_IJlSC_lEEEaSI_NS4_8TiledMMAINS4_8MMA_AtomIJNS4_21SM100_MMA_S8_2x1SM_SSIaaiLi128ELi128ELNS4_4UMMA5MajorE0ELSN_0ELNSM_8SaturateE0EEEEEENS4_6LayoutINS5_IJSC_SC_SC_EEENS5_IJNSA_ILi0EEEST_ST_EEEEENS5_IJNS4_10UnderscoreESW_SW_EEEEENS4_28SM100_TMA_2SM_LOAD_MULTICASTENS4_14ComposedLayoutINS4_7SwizzleILi2ELi4ELi3EEENS4_18smem_ptr_flag_bitsILi8EEENSR_INS5_IJNSA_ILi8EEESG_EEENS5_IJSG_SC_EEEEEEEvNS4_8identityENS4_18SM100_TMA_2SM_LOADES19_vS1A_EENS_8epilogue10collective18CollectiveEpilogueINS1D_23Sm100TmaWarpSpecializedILi2ELi2ELi32ELb0ELb0EEEJNS5_IJSG_SF_SG_EEENS5_IJNSR_ISG_SC_EENSR_INS5_IJNSA_ILi32EEESB_EEENS5_IJSC_SG_EEEEEEEEaSI_aSI_NS1D_6fusion15FusionCallbacksIS1H_NS1P_17LinearCombinationIaiaiLNS_15FloatRoundStyleE2EEES1I_S1O_JEEENS4_5SM1004TMEM4LOAD26SM100_TMEM_LOAD_32dp32b32xENS4_13SM90_TMA_LOADENS10_INS11_ILi1ELi4ELi3EEES14_NSR_INS5_IJS15_S1K_EEENS5_IJS1K_SC_EEEEEEENS4_39AutoVectorizingCopyWithAssumedAlignmentILi128EEENS4_14SM90_TMA_STOREES24_S26_S26_EEEvvEEEEvNT_6ParamsE)
        /*0e9c*/ 	.short	0x0380
        /*0e9e*/ 	.short	0x0800


	//----- nvinfo : EIATTR_SW_WAR
	.align		4
.L_55:
        /*0ea0*/ 	.byte	0x04, 0x36
        /*0ea2*/ 	.short	(.L_57 - .L_56)
.L_56:
        /*0ea4*/ 	.word	0x00000008
.L_57:


//--------------------- .nv.callgraph             --------------------------
	.section	.nv.callgraph,"",@"SHT_CUDA_CALLGRAPH"
	.align	4
	.sectionentsize	8
	.align		4
        /*0000*/ 	.word	0x00000000
	.align		4
        /*0004*/ 	.word	0xffffffff
	.align		4
        /*0008*/ 	.word	index@(_ZN7cutlass13device_kernelINS_4gemm6kernel13GemmUniversalIN4cute5tupleIJiiiiEEENS1_10collective13CollectiveMmaINS1_35MainloopSm100TmaUmmaWarpSpecializedILi26ELi2ELi4ENS5_IJNS4_1CILi2EEESB_NSA_ILi1EEEEEEEENS5_IJNSA_ILi128EEESF_NSA_ILi64EEEEEEaNS5_IJlSC_lEEEaSI_NS4_8TiledMMAINS4_8MMA_AtomIJNS4_21SM100_MMA_S8_2x1SM_SSIaaiLi128ELi128ELNS4_4UMMA5MajorE0ELSN_0ELNSM_8SaturateE0EEEEEENS4_6LayoutINS5_IJSC_SC_SC_EEENS5_IJNSA_ILi0EEEST_ST_EEEEENS5_IJNS4_10UnderscoreESW_SW_EEEEENS4_28SM100_TMA_2SM_LOAD_MULTICASTENS4_14ComposedLayoutINS4_7SwizzleILi2ELi4ELi3EEENS4_18smem_ptr_flag_bitsILi8EEENSR_INS5_IJNSA_ILi8EEESG_EEENS5_IJSG_SC_EEEEEEEvNS4_8identityENS4_18SM100_TMA_2SM_LOADES19_vS1A_EENS_8epilogue10collective18CollectiveEpilogueINS1D_23Sm100TmaWarpSpecializedILi2ELi2ELi32ELb0ELb0EEEJNS5_IJSG_SF_SG_EEENS5_IJNSR_ISG_SC_EENSR_INS5_IJNSA_ILi32EEESB_EEENS5_IJSC_SG_EEEEEEEEaSI_aSI_NS1D_6fusion15FusionCallbacksIS1H_NS1P_17LinearCombinationIaiaiLNS_15FloatRoundStyleE2EEES1I_S1O_JEEENS4_5SM1004TMEM4LOAD26SM100_TMEM_LOAD_32dp32b32xENS4_13SM90_TMA_LOADENS10_INS11_ILi1ELi4ELi3EEES14_NSR_INS5_IJS15_S1K_EEENS5_IJS1K_SC_EEEEEEENS4_39AutoVectorizingCopyWithAssumedAlignmentILi128EEENS4_14SM90_TMA_STOREES24_S26_S26_EEEvvEEEEvNT_6ParamsE)
	.align		4
        /*000c*/ 	.word	index@(__assertfail)
	.align		4
        /*0010*/ 	.word	0x00000000
	.align		4
        /*0014*/ 	.word	0xfffffffe
	.align		4
        /*0018*/ 	.word	0x00000000
	.align		4
        /*001c*/ 	.word	0xfffffffd
	.align		4
        /*0020*/ 	.word	0x00000000
	.align		4
        /*0024*/ 	.word	0xfffffffc


//--------------------- .nv.constant4             --------------------------
	.section	.nv.constant4,"a",@progbits
	.align	8
	.align		8
.nv.constant4:
        /*0000*/ 	.dword	__assertfail
	.align		8
        /*0008*/ 	.dword	__unnamed_1
	.align		8
        /*0010*/ 	.dword	__unnamed_2
	.align		8
        /*0018*/ 	.dword	_ZN40_INTERNAL_4bbc139c_4_k_cu_c963dd26_101024cuda3std3__45__cpo5beginE
	.align		8
        /*0020*/ 	.dword	_ZN40_INTERNAL_4bbc139c_4_k_cu_c963dd26_101024cuda3std3__45__cpo3endE
	.align		8
        /*0028*/ 	.dword	_ZN40_INTERNAL_4bbc139c_4_k_cu_c963dd26_101024cuda3std3__45__cpo6cbeginE
	.align		8
        /*0030*/ 	.dword	_ZN40_INTERNAL_4bbc139c_4_k_cu_c963dd26_101024cuda3std3__45__cpo4cendE
	.align		8
        /*0038*/ 	.dword	_ZN40_INTERNAL_4bbc139c_4_k_cu_c963dd26_101024cuda3std3__442_GLOBAL__N__4bbc139c_4_k_cu_c963dd26_101026ignoreE
	.align		8
        /*0040*/ 	.dword	_ZN40_INTERNAL_4bbc139c_4_k_cu_c963dd26_101024cuda3std3__419piecewise_constructE
	.align		8
        /*0048*/ 	.dword	_ZN40_INTERNAL_4bbc139c_4_k_cu_c963dd26_101024cuda3std3__48in_placeE
	.align		8
        /*0050*/ 	.dword	_ZN40_INTERNAL_4bbc139c_4_k_cu_c963dd26_101024cuda3std6ranges3__45__cpo4swapE
	.align		8
        /*0058*/ 	.dword	_ZN40_INTERNAL_4bbc139c_4_k_cu_c963dd26_101024cuda3std6ranges3__45__cpo9iter_moveE
	.align		8
        /*0060*/ 	.dword	_ZN40_INTERNAL_4bbc139c_4_k_cu_c963dd26_101024cute7productE
	.align		8
        /*0068*/ 	.dword	_ZN40_INTERNAL_4bbc139c_4_k_cu_c963dd26_101024cute1_E
	.align		8
        /*0070*/ 	.dword	$str$25
	.align		8
        /*0078*/ 	.dword	$str$26
	.align		8
        /*0080*/ 	.dword	$str$27
	.align		8
        /*0088*/ 	.dword	$str$28


//--------------------- .text._ZN7cutlass13device_kernelINS_4gemm6kernel13GemmUniversalIN4cute5tupleIJiiiiEEENS1_10collective13CollectiveMmaINS1_35MainloopSm100TmaUmmaWarpSpecializedILi26ELi2ELi4ENS5_IJNS4_1CILi2EEESB_NSA_ILi1EEEEEEEENS5_IJNSA_ILi128EEESF_NSA_ILi64EEEEEEaNS5_IJlSC_lEEEaSI_NS4_8TiledMMAINS4_8MMA_AtomIJNS4_21SM100_MMA_S8_2x1SM_SSIaaiLi128ELi128ELNS4_4UMMA5MajorE0ELSN_0ELNSM_8SaturateE0EEEEEENS4_6LayoutINS5_IJSC_SC_SC_EEENS5_IJNSA_ILi0EEEST_ST_EEEEENS5_IJNS4_10UnderscoreESW_SW_EEEEENS4_28SM100_TMA_2SM_LOAD_MULTICASTENS4_14ComposedLayoutINS4_7SwizzleILi2ELi4ELi3EEENS4_18smem_ptr_flag_bitsILi8EEENSR_INS5_IJNSA_ILi8EEESG_EEENS5_IJSG_SC_EEEEEEEvNS4_8identityENS4_18SM100_TMA_2SM_LOADES19_vS1A_EENS_8epilogue10collective18CollectiveEpilogueINS1D_23Sm100TmaWarpSpecializedILi2ELi2ELi32ELb0ELb0EEEJNS5_IJSG_SF_SG_EEENS5_IJNSR_ISG_SC_EENSR_INS5_IJNSA_ILi32EEESB_EEENS5_IJSC_SG_EEEEEEEEaSI_aSI_NS1D_6fusion15FusionCallbacksIS1H_NS1P_17LinearCombinationIaiaiLNS_15FloatRoundStyleE2EEES1I_S1O_JEEENS4_5SM1004TMEM4LOAD26SM100_TMEM_LOAD_32dp32b32xENS4_13SM90_TMA_LOADENS10_INS11_ILi1ELi4ELi3EEES14_NSR_INS5_IJS15_S1K_EEENS5_IJS1K_SC_EEEEEEENS4_39AutoVectorizingCopyWithAssumedAlignmentILi128EEENS4_14SM90_TMA_STOREES24_S26_S26_EEEvvEEEEvNT_6ParamsE --------------------------
	.section	.text._ZN7cutlass13device_kernelINS_4gemm6kernel13GemmUniversalIN4cute5tupleIJiiiiEEENS1_10collective13CollectiveMmaINS1_35MainloopSm100TmaUmmaWarpSpecializedILi26ELi2ELi4ENS5_IJNS4_1CILi2EEESB_NSA_ILi1EEEEEEEENS5_IJNSA_ILi128EEESF_NSA_ILi64EEEEEEaNS5_IJlSC_lEEEaSI_NS4_8TiledMMAINS4_8MMA_AtomIJNS4_21SM100_MMA_S8_2x1SM_SSIaaiLi128ELi128ELNS4_4UMMA5MajorE0ELSN_0ELNSM_8SaturateE0EEEEEENS4_6LayoutINS5_IJSC_SC_SC_EEENS5_IJNSA_ILi0EEEST_ST_EEEEENS5_IJNS4_10UnderscoreESW_SW_EEEEENS4_28SM100_TMA_2SM_LOAD_MULTICASTENS4_14ComposedLayoutINS4_7SwizzleILi2ELi4ELi3EEENS4_18smem_ptr_flag_bitsILi8EEENSR_INS5_IJNSA_ILi8EEESG_EEENS5_IJSG_SC_EEEEEEEvNS4_8identityENS4_18SM100_TMA_2SM_LOADES19_vS1A_EENS_8epilogue10collective18CollectiveEpilogueINS1D_23Sm100TmaWarpSpecializedILi2ELi2ELi32ELb0ELb0EEEJNS5_IJSG_SF_SG_EEENS5_IJNSR_ISG_SC_EENSR_INS5_IJNSA_ILi32EEESB_EEENS5_IJSC_SG_EEEEEEEEaSI_aSI_NS1D_6fusion15FusionCallbacksIS1H_NS1P_17LinearCombinationIaiaiLNS_15FloatRoundStyleE2EEES1I_S1O_JEEENS4_5SM1004TMEM4LOAD26SM100_TMEM_LOAD_32dp32b32xENS4_13SM90_TMA_LOADENS10_INS11_ILi1ELi4ELi3EEES14_NSR_INS5_IJS15_S1K_EEENS5_IJS1K_SC_EEEEEEENS4_39AutoVectorizingCopyWithAssumedAlignmentILi128EEENS4_14SM90_TMA_STOREES24_S26_S26_EEEvvEEEEvNT_6ParamsE,"ax",@progbits
	.align	128
.text._ZN7cutlass13device_kernelINS_4gemm6kernel13GemmUniversalIN4cute5tupleIJiiiiEEENS1_10collective13CollectiveMmaINS1_35MainloopSm100TmaUmmaWarpSpecializedILi26ELi2ELi4ENS5_IJNS4_1CILi2EEESB_NSA_ILi1EEEEEEEENS5_IJNSA_ILi128EEESF_NSA_ILi64EEEEEEaNS5_IJlSC_lEEEaSI_NS4_8TiledMMAINS4_8MMA_AtomIJNS4_21SM100_MMA_S8_2x1SM_SSIaaiLi128ELi128ELNS4_4UMMA5MajorE0ELSN_0ELNSM_8SaturateE0EEEEEENS4_6LayoutINS5_IJSC_SC_SC_EEENS5_IJNSA_ILi0EEEST_ST_EEEEENS5_IJNS4_10UnderscoreESW_SW_EEEEENS4_28SM100_TMA_2SM_LOAD_MULTICASTENS4_14ComposedLayoutINS4_7SwizzleILi2ELi4ELi3EEENS4_18smem_ptr_flag_bitsILi8EEENSR_INS5_IJNSA_ILi8EEESG_EEENS5_IJSG_SC_EEEEEEEvNS4_8identityENS4_18SM100_TMA_2SM_LOADES19_vS1A_EENS_8epilogue10collective18CollectiveEpilogueINS1D_23Sm100TmaWarpSpecializedILi2ELi2ELi32ELb0ELb0EEEJNS5_IJSG_SF_SG_EEENS5_IJNSR_ISG_SC_EENSR_INS5_IJNSA_ILi32EEESB_EEENS5_IJSC_SG_EEEEEEEEaSI_aSI_NS1D_6fusion15FusionCallbacksIS1H_NS1P_17LinearCombinationIaiaiLNS_15FloatRoundStyleE2EEES1I_S1O_JEEENS4_5SM1004TMEM4LOAD26SM100_TMEM_LOAD_32dp32b32xENS4_13SM90_TMA_LOADENS10_INS11_ILi1ELi4ELi3EEES14_NSR_INS5_IJS15_S1K_EEENS5_IJS1K_SC_EEEEEEENS4_39AutoVectorizingCopyWithAssumedAlignmentILi128EEENS4_14SM90_TMA_STOREES24_S26_S26_EEEvvEEEEvNT_6ParamsE:
        .type           _ZN7cutlass13device_kernelINS_4gemm6kernel13GemmUniversalIN4cute5tupleIJiiiiEEENS1_10collective13CollectiveMmaINS1_35MainloopSm100TmaUmmaWarpSpecializedILi26ELi2ELi4ENS5_IJNS4_1CILi2EEESB_NSA_ILi1EEEEEEEENS5_IJNSA_ILi128EEESF_NSA_ILi64EEEEEEaNS5_IJlSC_lEEEaSI_NS4_8TiledMMAINS4_8MMA_AtomIJNS4_21SM100_MMA_S8_2x1SM_SSIaaiLi128ELi128ELNS4_4UMMA5MajorE0ELSN_0ELNSM_8SaturateE0EEEEEENS4_6LayoutINS5_IJSC_SC_SC_EEENS5_IJNSA_ILi0EEEST_ST_EEEEENS5_IJNS4_10UnderscoreESW_SW_EEEEENS4_28SM100_TMA_2SM_LOAD_MULTICASTENS4_14ComposedLayoutINS4_7SwizzleILi2ELi4ELi3EEENS4_18smem_ptr_flag_bitsILi8EEENSR_INS5_IJNSA_ILi8EEESG_EEENS5_IJSG_SC_EEEEEEEvNS4_8identityENS4_18SM100_TMA_2SM_LOADES19_vS1A_EENS_8epilogue10collective18CollectiveEpilogueINS1D_23Sm100TmaWarpSpecializedILi2ELi2ELi32ELb0ELb0EEEJNS5_IJSG_SF_SG_EEENS5_IJNSR_ISG_SC_EENSR_INS5_IJNSA_ILi32EEESB_EEENS5_IJSC_SG_EEEEEEEEaSI_aSI_NS1D_6fusion15FusionCallbacksIS1H_NS1P_17LinearCombinationIaiaiLNS_15FloatRoundStyleE2EEES1I_S1O_JEEENS4_5SM1004TMEM4LOAD26SM100_TMEM_LOAD_32dp32b32xENS4_13SM90_TMA_LOADENS10_INS11_ILi1ELi4ELi3EEES14_NSR_INS5_IJS15_S1K_EEENS5_IJS1K_SC_EEEEEEENS4_39AutoVectorizingCopyWithAssumedAlignmentILi128EEENS4_14SM90_TMA_STOREES24_S26_S26_EEEvvEEEEvNT_6ParamsE,@function
        .size           _ZN7cutlass13device_kernelINS_4gemm6kernel13GemmUniversalIN4cute5tupleIJiiiiEEENS1_10collective13CollectiveMmaINS1_35MainloopSm100TmaUmmaWarpSpecializedILi26ELi2ELi4ENS5_IJNS4_1CILi2EEESB_NSA_ILi1EEEEEEEENS5_IJNSA_ILi128EEESF_NSA_ILi64EEEEEEaNS5_IJlSC_lEEEaSI_NS4_8TiledMMAINS4_8MMA_AtomIJNS4_21SM100_MMA_S8_2x1SM_SSIaaiLi128ELi128ELNS4_4UMMA5MajorE0ELSN_0ELNSM_8SaturateE0EEEEEENS4_6LayoutINS5_IJSC_SC_SC_EEENS5_IJNSA_ILi0EEEST_ST_EEEEENS5_IJNS4_10UnderscoreESW_SW_EEEEENS4_28SM100_TMA_2SM_LOAD_MULTICASTENS4_14ComposedLayoutINS4_7SwizzleILi2ELi4ELi3EEENS4_18smem_ptr_flag_bitsILi8EEENSR_INS5_IJNSA_ILi8EEESG_EEENS5_IJSG_SC_EEEEEEEvNS4_8identityENS4_18SM100_TMA_2SM_LOADES19_vS1A_EENS_8epilogue10collective18CollectiveEpilogueINS1D_23Sm100TmaWarpSpecializedILi2ELi2ELi32ELb0ELb0EEEJNS5_IJSG_SF_SG_EEENS5_IJNSR_ISG_SC_EENSR_INS5_IJNSA_ILi32EEESB_EEENS5_IJSC_SG_EEEEEEEEaSI_aSI_NS1D_6fusion15FusionCallbacksIS1H_NS1P_17LinearCombinationIaiaiLNS_15FloatRoundStyleE2EEES1I_S1O_JEEENS4_5SM1004TMEM4LOAD26SM100_TMEM_LOAD_32dp32b32xENS4_13SM90_TMA_LOADENS10_INS11_ILi1ELi4ELi3EEES14_NSR_INS5_IJS15_S1K_EEENS5_IJS1K_SC_EEEEEEENS4_39AutoVectorizingCopyWithAssumedAlignmentILi128EEENS4_14SM90_TMA_STOREES24_S26_S26_EEEvvEEEEvNT_6ParamsE,(.L_x_230 - _ZN7cutlass13device_kernelINS_4gemm6kernel13GemmUniversalIN4cute5tupleIJiiiiEEENS1_10collective13CollectiveMmaINS1_35MainloopSm100TmaUmmaWarpSpecializedILi26ELi2ELi4ENS5_IJNS4_1CILi2EEESB_NSA_ILi1EEEEEEEENS5_IJNSA_ILi128EEESF_NSA_ILi64EEEEEEaNS5_IJlSC_lEEEaSI_NS4_8TiledMMAINS4_8MMA_AtomIJNS4_21SM100_MMA_S8_2x1SM_SSIaaiLi128ELi128ELNS4_4UMMA5MajorE0ELSN_0ELNSM_8SaturateE0EEEEEENS4_6LayoutINS5_IJSC_SC_SC_EEENS5_IJNSA_ILi0EEEST_ST_EEEEENS5_IJNS4_10UnderscoreESW_SW_EEEEENS4_28SM100_TMA_2SM_LOAD_MULTICASTENS4_14ComposedLayoutINS4_7SwizzleILi2ELi4ELi3EEENS4_18smem_ptr_flag_bitsILi8EEENSR_INS5_IJNSA_ILi8EEESG_EEENS5_IJSG_SC_EEEEEEEvNS4_8identityENS4_18SM100_TMA_2SM_LOADES19_vS1A_EENS_8epilogue10collective18CollectiveEpilogueINS1D_23Sm100TmaWarpSpecializedILi2ELi2ELi32ELb0ELb0EEEJNS5_IJSG_SF_SG_EEENS5_IJNSR_ISG_SC_EENSR_INS5_IJNSA_ILi32EEESB_EEENS5_IJSC_SG_EEEEEEEEaSI_aSI_NS1D_6fusion15FusionCallbacksIS1H_NS1P_17LinearCombinationIaiaiLNS_15FloatRoundStyleE2EEES1I_S1O_JEEENS4_5SM1004TMEM4LOAD26SM100_TMEM_LOAD_32dp32b32xENS4_13SM90_TMA_LOADENS10_INS11_ILi1ELi4ELi3EEES14_NSR_INS5_IJS15_S1K_EEENS5_IJS1K_SC_EEEEEEENS4_39AutoVectorizingCopyWithAssumedAlignmentILi128EEENS4_14SM90_TMA_STOREES24_S26_S26_EEEvvEEEEvNT_6ParamsE)
        .other          _ZN7cutlass13device_kernelINS_4gemm6kernel13GemmUniversalIN4cute5tupleIJiiiiEEENS1_10collective13CollectiveMmaINS1_35MainloopSm100TmaUmmaWarpSpecializedILi26ELi2ELi4ENS5_IJNS4_1CILi2EEESB_NSA_ILi1EEEEEEEENS5_IJNSA_ILi128EEESF_NSA_ILi64EEEEEEaNS5_IJlSC_lEEEaSI_NS4_8TiledMMAINS4_8MMA_AtomIJNS4_21SM100_MMA_S8_2x1SM_SSIaaiLi128ELi128ELNS4_4UMMA5MajorE0ELSN_0ELNSM_8SaturateE0EEEEEENS4_6LayoutINS5_IJSC_SC_SC_EEENS5_IJNSA_ILi0EEEST_ST_EEEEENS5_IJNS4_10UnderscoreESW_SW_EEEEENS4_28SM100_TMA_2SM_LOAD_MULTICASTENS4_14ComposedLayoutINS4_7SwizzleILi2ELi4ELi3EEENS4_18smem_ptr_flag_bitsILi8EEENSR_INS5_IJNSA_ILi8EEESG_EEENS5_IJSG_SC_EEEEEEEvNS4_8identityENS4_18SM100_TMA_2SM_LOADES19_vS1A_EENS_8epilogue10collective18CollectiveEpilogueINS1D_23Sm100TmaWarpSpecializedILi2ELi2ELi32ELb0ELb0EEEJNS5_IJSG_SF_SG_EEENS5_IJNSR_ISG_SC_EENSR_INS5_IJNSA_ILi32EEESB_EEENS5_IJSC_SG_EEEEEEEEaSI_aSI_NS1D_6fusion15FusionCallbacksIS1H_NS1P_17LinearCombinationIaiaiLNS_15FloatRoundStyleE2EEES1I_S1O_JEEENS4_5SM1004TMEM4LOAD26SM100_TMEM_LOAD_32dp32b32xENS4_13SM90_TMA_LOADENS10_INS11_ILi1ELi4ELi3EEES14_NSR_INS5_IJS15_S1K_EEENS5_IJS1K_SC_EEEEEEENS4_39AutoVectorizingCopyWithAssumedAlignmentILi128EEENS4_14SM90_TMA_STOREES24_S26_S26_EEEvvEEEEvNT_6ParamsE,@"STO_CUDA_ENTRY STV_DEFAULT"
_ZN7cutlass13device_kernelINS_4gemm6kernel13GemmUniversalIN4cute5tupleIJiiiiEEENS1_10collective13CollectiveMmaINS1_35MainloopSm100TmaUmmaWarpSpecializedILi26ELi2ELi4ENS5_IJNS4_1CILi2EEESB_NSA_ILi1EEEEEEEENS5_IJNSA_ILi128EEESF_NSA_ILi64EEEEEEaNS5_IJlSC_lEEEaSI_NS4_8TiledMMAINS4_8MMA_AtomIJNS4_21SM100_MMA_S8_2x1SM_SSIaaiLi128ELi128ELNS4_4UMMA5MajorE0ELSN_0ELNSM_8SaturateE0EEEEEENS4_6LayoutINS5_IJSC_SC_SC_EEENS5_IJNSA_ILi0EEEST_ST_EEEEENS5_IJNS4_10UnderscoreESW_SW_EEEEENS4_28SM100_TMA_2SM_LOAD_MULTICASTENS4_14ComposedLayoutINS4_7SwizzleILi2ELi4ELi3EEENS4_18smem_ptr_flag_bitsILi8EEENSR_INS5_IJNSA_ILi8EEESG_EEENS5_IJSG_SC_EEEEEEEvNS4_8identityENS4_18SM100_TMA_2SM_LOADES19_vS1A_EENS_8epilogue10collective18CollectiveEpilogueINS1D_23Sm100TmaWarpSpecializedILi2ELi2ELi32ELb0ELb0EEEJNS5_IJSG_SF_SG_EEENS5_IJNSR_ISG_SC_EENSR_INS5_IJNSA_ILi32EEESB_EEENS5_IJSC_SG_EEEEEEEEaSI_aSI_NS1D_6fusion15FusionCallbacksIS1H_NS1P_17LinearCombinationIaiaiLNS_15FloatRoundStyleE2EEES1I_S1O_JEEENS4_5SM1004TMEM4LOAD26SM100_TMEM_LOAD_32dp32b32xENS4_13SM90_TMA_LOADENS10_INS11_ILi1ELi4ELi3EEES14_NSR_INS5_IJS15_S1K_EEENS5_IJS1K_SC_EEEEEEENS4_39AutoVectorizingCopyWithAssumedAlignmentILi128EEENS4_14SM90_TMA_STOREES24_S26_S26_EEEvvEEEEvNT_6ParamsE:
[----:B------:R-:W1:Y:S01]  /*0000*/  LDC R1, c[0x0][0x37c] ;  /* 0x0000df00ff017b82 */ /* 0x000e620000000800 */
[----:B------:R-:W2:Y:S01]  /*0010*/  S2R R87, SR_TID.X ;  /* 0x0000000000577919 */ /* 0x000ea20000002100 */
[----:B------:R-:W3:Y:S06]  /*0020*/  LDCU.64 UR8, c[0x0][0x890] ;  /* 0x00011200ff0877ac */ /* 0x000eec0008000a00 */
[----:B------:R-:W4:Y:S01]  /*0030*/  S2UR UR46, SR_CgaCtaId ;  /* 0x00000000002e79c3 */ /* 0x000f220000008800 */
[----:B------:R-:W-:Y:S02]  /*0040*/  PRMT R76, RZ, 0x7610, R76 ;  /* 0x00007610ff4c7816 */ /* 0x000fe4000000004c */
[----:B------:R-:W-:Y:S01]  /*0050*/  ELECT P1, URZ, PT ;  /* 0x0000000000ff782f */ /* 0x000fe20003820000 */
[----:B---3--:R-:W-:-:S04]  /*0060*/  UISETP.NE.U32.AND UP0, UPT, UR8, URZ, UPT ;  /* 0x000000ff0800728c */ /* 0x008fc8000bf05070 */
[----:B------:R-:W-:Y:S02]  /*0070*/  UISETP.NE.AND.EX UP0, UPT, UR9, URZ, UPT, UP0 ;  /* 0x000000ff0900728c */ /* 0x000fe4000bf05300 */
[----:B----4-:R-:W-:Y:S02]  /*0080*/  ULOP3.LUT UR33, UR46, 0x1, URZ, 0xc0, !UPT ;  /* 0x000000012e217892 */ /* 0x010fe4000f8ec0ff */
[----:B------:R-:W-:Y:S01]  /*0090*/  ULOP3.LUT UR34, UR46, 0x1, URZ, 0x3c, !UPT ;  /* 0x000000012e227892 */ /* 0x000fe2000f8e3cff */
[----:B--2---:R-:W-:-:S05]  /*00a0*/  SHF.R.U32.HI R77, RZ, 0x5, R87 ;  /* 0x00000005ff4d7819 */ /* 0x004fca0000011657 */
[----:B------:R-:W2:Y:S02]  /*00b0*/  SHFL.IDX PT, R0, R77, RZ, 0x1f ;  /* 0x00001fff4d007589 */ /* 0x000ea400000e0000 */
[----:B--2---:R-:W-:Y:S01]  /*00c0*/  R2UR UR25, R0 ;  /* 0x00000000001972ca */ /* 0x004fe200000e0000 */
[----:B-1----:R-:W-:-:S14]  /*00d0*/  BRA.U UP0, `(.L_x_0) ;  /* 0x0000000100307547 */ /* 0x002fdc000b800000 */
[----:B------:R-:W1:Y:S02]  /*00e0*/  LDCU.64 UR4, c[0x0][0x888] ;  /* 0x00011100ff0477ac */ /* 0x000e640008000a00 */
[----:B-1----:R-:W-:-:S04]  /*00f0*/  UISETP.NE.U32.AND UP0, UPT, UR4, URZ, UPT ;  /* 0x000000ff0400728c */ /* 0x002fc8000bf05070 */
[----:B------:R-:W-:-:S09]  /*0100*/  UISETP.NE.AND.EX UP0, UPT, UR5, URZ, UPT, UP0 ;  /* 0x000000ff0500728c */ /* 0x000fd2000bf05300 */
[----:B------:R-:W-:Y:S05]  /*0110*/  BRA.U !UP0, `(.L_x_1) ;  /* 0x0000000108147547 */ /* 0x000fea000b800000 */
[----:B------:R-:W1:Y:S01]  /*0120*/  LDC.64 R40, c[0x0][0x888] ;  /* 0x00022200ff287b82 */ /* 0x000e620000000a00 */
[----:B------:R-:W1:Y:S02]  /*0130*/  LDCU.64 UR4, c[0x0][0x358] ;  /* 0x00006b00ff0477ac */ /* 0x000e640008000a00 */
[----:B-1----:R1:W5:Y:S01]  /*0140*/  LDG.E R40, desc[UR4][R40.64] ;  /* 0x0000000428287981 */ /* 0x002362000c1e1900 */
[----:B------:R-:W-:Y:S01]  /*0150*/  HFMA2 R76, -RZ, RZ, 0, 5.9604644775390625e-08 ;  /* 0x00000001ff4c7431 */ /* 0x000fe200000001ff */
[----:B------:R-:W-:Y:S05]  /*0160*/  BRA `(.L_x_0) ;  /* 0x00000000000c7947 */ /* 0x000fea0003800000 */
.L_x_1:
[----:B------:R-:W1:Y:S01]  /*0170*/  LDCU UR4, c[0x0][0x880] ;  /* 0x00011000ff0477ac */ /* 0x000e620008000800 */
[----:B------:R-:W-:Y:S01]  /*0180*/  HFMA2 R76, -RZ, RZ, 0, 5.9604644775390625e-08 ;  /* 0x00000001ff4c7431 */ /* 0x000fe200000001ff */
[----:B-1----:R-:W-:-:S07]  /*0190*/  MOV R40, UR4 ;  /* 0x0000000400287c02 */ /* 0x002fce0008000f00 */
.L_x_0:
[----:B------:R-:W2:Y:S02]  /*01a0*/  LDCU.64 UR4, c[0x0][0x8b0] ;  /* 0x00011600ff0477ac */ /* 0x000ea40008000a00 */
[----:B--2---:R-:W-:-:S04]  /*01b0*/  UISETP.NE.U32.AND UP0, UPT, UR4, URZ, UPT ;  /* 0x000000ff0400728c */ /* 0x004fc8000bf05070 */
[----:B------:R-:W-:-:S09]  /*01c0*/  UISETP.NE.AND.EX UP0, UPT, UR5, URZ, UPT, UP0 ;  /* 0x000000ff0500728c */ /* 0x000fd2000bf05300 */
[----:B------:R-:W-:Y:S05]  /*01d0*/  BRA.U UP0, `(.L_x_2) ;  /* 0x0000000100287547 */ /* 0x000fea000b800000 */
[----:B------:R-:W2:Y:S02]  /*01e0*/  LDCU.64 UR4, c[0x0][0x8a8] ;  /* 0x00011500ff0477ac */ /* 0x000ea40008000a00 */
[----:B--2---:R-:W-:-:S04]  /*01f0*/  UISETP.NE.U32.AND UP0, UPT, UR4, URZ, UPT ;  /* 0x000000ff0400728c */ /* 0x004fc8000bf05070 */
[----:B------:R-:W-:-:S09]  /*0200*/  UISETP.NE.AND.EX UP0, UPT, UR5, URZ, UPT, UP0 ;  /* 0x000000ff0500728c */ /* 0x000fd2000bf05300 */
[----:B------:R-:W-:Y:S05]  /*0210*/  BRA.U !UP0, `(.L_x_3) ;  /* 0x0000000108107547 */ /* 0x000fea000b800000 */
[----:B------:R-:W2:Y:S01]  /*0220*/  LDC.64 R38, c[0x0][0x8a8] ;  /* 0x00022a00ff267b82 */ /* 0x000ea20000000a00 */
[----:B------:R-:W2:Y:S02]  /*0230*/  LDCU.64 UR4, c[0x0][0x358] ;  /* 0x00006b00ff0477ac */ /* 0x000ea40008000a00 */
[----:B--2---:R2:W5:Y:S01]  /*0240*/  LDG.E R38, desc[UR4][R38.64] ;  /* 0x0000000426267981 */ /* 0x004562000c1e1900 */
[----:B------:R-:W-:Y:S05]  /*0250*/  BRA `(.L_x_2) ;  /* 0x0000000000087947 */ /* 0x000fea0003800000 */
.L_x_3:
[----:B------:R-:W2:Y:S02]  /*0260*/  LDCU UR4, c[0x0][0x8a0] ;  /* 0x00011400ff0477ac */ /* 0x000ea40008000800 */
[----:B--2---:R-:W-:Y:S02]  /*0270*/  MOV R38, UR4 ;  /* 0x0000000400267c02 */ /* 0x004fe40008000f00 */
.L_x_2:
[----:B------:R-:W-:Y:S01]  /*0280*/  IMAD.U32 R0, RZ, RZ, UR25 ;  /* 0x00000019ff007e24 */ /* 0x000fe2000f8e00ff */
[----:B------:R-:W-:Y:S04]  /*0290*/  BSSY.RECONVERGENT B0, `(.L_x_4) ;  /* 0x000000c000007945 */ /* 0x000fe80003800200 */
[C---:B------:R-:W-:Y:S02]  /*02a0*/  ISETP.NE.OR P2, PT, R0.reuse, 0x1, !P1 ;  /* 0x000000010000780c */ /* 0x040fe40004f45670 */
[----:B------:R-:W-:-:S11]  /*02b0*/  ISETP.NE.OR P0, PT, R0, 0x3, !P1 ;  /* 0x000000030000780c */ /* 0x000fd60004f05670 */
[----:B------:R-:W-:Y:S05]  /*02c0*/  @P2 BRA `(.L_x_5) ;  /* 0x0000000000202947 */ /* 0x000fea0003800000 */
[----:B------:R-:W3:Y:S02]  /*02d0*/  LDCU.64 UR4, c[0x0][0x348] ;  /* 0x00006900ff0477ac */ /* 0x000ee40008000a00 */
[----:B---3--:R-:W-:Y:S02]  /*02e0*/  UIADD3 UR6, UP1, UPT, UR4, 0x80, URZ ;  /* 0x0000008004067890 */ /* 0x008fe4000ff3e0ff */
[----:B------:R-:W-:Y:S02]  /*02f0*/  UIADD3 UR4, UP0, UPT, UR4, 0x180, URZ ;  /* 0x0000018004047890 */ /* 0x000fe4000ff1e0ff */
[----:B------:R-:W-:Y:S02]  /*0300*/  UIADD3.X UR7, UPT, UPT, URZ, UR5, URZ, UP1, !UPT ;  /* 0x00000005ff077290 */ /* 0x000fe40008ffe4ff */
[----:B------:R-:W-:-:S07]  /*0310*/  UIADD3.X UR5, UPT, UPT, URZ, UR5, URZ, UP0, !UPT ;  /* 0x00000005ff057290 */ /* 0x000fce00087fe4ff */
[----:B------:R3:W-:Y:S02]  /*0320*/  UTMACCTL.PF [UR6] ;  /* 0x00000000060079b9 */ /* 0x0007e40008040000 */
[----:B------:R3:W-:Y:S02]  /*0330*/  UTMACCTL.PF [UR4] ;  /* 0x00000000040079b9 */ /* 0x0007e40008040000 */
[----:B---3--:R-:W-:Y:S01]  /*0340*/  NOP ;  /* 0x0000000000007918 */ /* 0x008fe20000000000 */
.L_x_5:
[----:B------:R-:W-:Y:S05]  /*0350*/  BSYNC.RECONVERGENT B0 ;  /* 0x0000000000007941 */ /* 0x000fea0003800200 */
.L_x_4:
[----:B------:R-:W-:Y:S04]  /*0360*/  BSSY.RECONVERGENT B0, `(.L_x_6) ;  /* 0x000000a000007945 */ /* 0x000fe80003800200 */
        /* <DEDUP_REMOVED lines=9> */
.L_x_7:
[----:B------:R-:W-:Y:S05]  /*0400*/  BSYNC.RECONVERGENT B0 ;  /* 0x0000000000007941 */ /* 0x000fea0003800200 */
.L_x_6:
[----:B------:R-:W3:Y:S01]  /*0410*/  LDCU.64 UR4, c[0x0][0x888] ;  /* 0x00011100ff0477ac */ /* 0x000ee20008000a00 */
[----:B------:R-:W-:Y:S02]  /*0420*/  UISETP.EQ.U32.AND UP1, UPT, UR8, URZ, UPT ;  /* 0x000000ff0800728c */ /* 0x000fe4000bf22070 */
[----:B------:R-:W-:Y:S02]  /*0430*/  UPLOP3.LUT UP3, UPT, UPT, UPT, UPT, 0x80, 0x8 ;  /* 0x000000000008789c */ /* 0x000fe40003f6f070 */
[----:B---3--:R-:W-:-:S04]  /*0440*/  UISETP.NE.U32.AND UP0, UPT, UR4, URZ, UPT ;  /* 0x000000ff0400728c */ /* 0x008fc8000bf05070 */
[----:B------:R-:W-:-:S04]  /*0450*/  UISETP.NE.AND.EX UP0, UPT, UR5, URZ, UPT, UP0 ;  /* 0x000000ff0500728c */ /* 0x000fc8000bf05300 */
[----:B------:R-:W-:-:S04]  /*0460*/  UISETP.EQ.OR.EX UP2, UPT, UR9, URZ, !UP0, UP1 ;  /* 0x000000ff0900728c */ /* 0x000fc8000c742710 */
[----:B------:R-:W-:-:S06]  /*0470*/  UP2UR UR4, UPR, URZ, 0x4 ;  /* 0x00000004ff047883 */ /* 0x000fcc0008000000 */
[----:B------:R-:W-:Y:S01]  /*0480*/  MOV R79, UR4 ;  /* 0x00000004004f7c02 */ /* 0x000fe20008000f00 */
[----:B------:R-:W-:Y:S06]  /*0490*/  BRA.U !UP2, `(.L_x_8) ;  /* 0x000000010a207547 */ /* 0x000fec000b800000 */
[----:B-----5:R-:W-:Y:S01]  /*04a0*/  R2UR UR5, R40 ;  /* 0x00000000280572ca */ /* 0x020fe200000e0000 */
[----:B------:R-:W-:Y:S02]  /*04b0*/  UISETP.NE.U32.AND UP1, UPT, UR8, URZ, UPT ;  /* 0x000000ff0800728c */ /* 0x000fe4000bf25070 */
[----:B------:R-:W-:Y:S02]  /*04c0*/  USEL UR4, URZ, 0xffffffff, UP0 ;  /* 0xffffffffff047887 */ /* 0x000fe40008000000 */
[----:B------:R-:W-:-:S08]  /*04d0*/  UISETP.NE.AND.EX UP1, UPT, UR9, URZ, UPT, UP1 ;  /* 0x000000ff0900728c */ /* 0x000fd0000bf25310 */
[----:B------:R-:W-:-:S04]  /*04e0*/  UISETP.NE.AND UP0, UPT, UR5, URZ, UPT ;  /* 0x000000ff0500728c */ /* 0x000fc8000bf05270 */
[----:B------:R-:W-:-:S04]  /*04f0*/  @!UP1 USEL UR4, URZ, 0xffffffff, UP0 ;  /* 0xffffffffff049887 */ /* 0x000fc80008000000 */
[----:B------:R-:W-:-:S04]  /*0500*/  ULOP3.LUT UR4, UR4, 0x1, URZ, 0xc0, !UPT ;  /* 0x0000000104047892 */ /* 0x000fc8000f8ec0ff */
[----:B------:R-:W-:-:S11]  /*0510*/  UISETP.NE.U32.AND UP3, UPT, UR4, 0x1, UPT ;  /* 0x000000010400788c */ /* 0x000fd6000bf65070 */
.L_x_8:
[----:B------:R-:W3:Y:S01]  /*0520*/  SHFL.IDX PT, R0, R77, RZ, 0x1f ;  /* 0x00001fff4d007589 */ /* 0x000ee200000e0000 */
[----:B------:R-:W-:-:S04]  /*0530*/  UISETP.NE.AND UP0, UPT, UR25, 0x2, UPT ;  /* 0x000000021900788c */ /* 0x000fc8000bf05270 */
[----:B------:R-:W-:Y:S02]  /*0540*/  UISETP.EQ.AND UP1, UPT, UR33, URZ, !UP0 ;  /* 0x000000ff2100728c */ /* 0x000fe4000c722270 */
[----:B------:R-:W-:-:S04]  /*0550*/  USEL UR41, URZ, 0x1, UP0 ;  /* 0x00000001ff297887 */ /* 0x000fc80008000000 */
[----:B------:R-:W-:Y:S02]  /*0560*/  PLOP3.LUT P3, PT, P1, PT, UP1, 0x80, 0x8 ;  /* 0x000000000008781c */ /* 0x000fe40000f6f018 */
[----:B---3--:R-:W-:-:S13]  /*0570*/  ISETP.NE.AND P0, PT, R0, RZ, PT ;  /* 0x000000ff0000720c */ /* 0x008fda0003f05270 */
[----:B------:R-:W-:Y:S05]  /*0580*/  @P0 BRA `(.L_x_9) ;  /* 0x0000000400100947 */ /* 0x000fea0003800000 */
[----:B------:R-:W-:Y:S01]  /*0590*/  ELECT P0, URZ, PT ;  /* 0x0000000000ff782f */ /* 0x000fe20003800000 */
[----:B------:R-:W-:-:S12]  /*05a0*/  BSSY.RECONVERGENT B0, `(.L_x_9) ;  /* 0x0000042000007945 */ /* 0x000fd80003800200 */
[----:B------:R-:W-:Y:S05]  /*05b0*/  @!P0 BRA `(.L_x_10) ;  /* 0x0000000400008947 */ /* 0x000fea0003800000 */
[----:B------:R-:W-:Y:S01]  /*05c0*/  UMOV UR4, 0x400 ;  /* 0x0000040000047882 */ /* 0x000fe20000000000 */
[----:B------:R-:W-:Y:S01]  /*05d0*/  UMOV UR8, 0x1 ;  /* 0x0000000100087882 */ /* 0x000fe20000000000 */
[----:B------:R-:W-:Y:S01]  /*05e0*/  UMOV UR6, 0x2 ;  /* 0x0000000200067882 */ /* 0x000fe20000000000 */
[----:B------:R-:W-:Y:S02]  /*05f0*/  ULEA UR4, UR46, UR4, 0x18 ;  /* 0x000000042e047291 */ /* 0x000fe4000f8ec0ff */
[----:B------:R-:W-:-:S04]  /*0600*/  UIADD3 UR8, UPT, UPT, -UR8, 0x100000, URZ ;  /* 0x0010000008087890 */ /* 0x000fc8000fffe1ff */
[----:B------:R-:W-:Y:S02]  /*0610*/  USHF.L.U32 UR9, UR8, 0xb, URZ ;  /* 0x0000000b08097899 */ /* 0x000fe400080006ff */
[----:B------:R-:W-:Y:S02]  /*0620*/  USHF.L.U32 UR8, UR8, 0x1, URZ ;  /* 0x0000000108087899 */ /* 0x000fe400080006ff */
[----:B------:R-:W-:-:S04]  /*0630*/  UIADD3 UR6, UPT, UPT, -UR6, 0x100000, URZ ;  /* 0x0010000006067890 */ /* 0x000fc8000fffe1ff */
[----:B------:R-:W-:Y:S02]  /*0640*/  USHF.L.U32 UR7, UR6, 0xb, URZ ;  /* 0x0000000b06077899 */ /* 0x000fe400080006ff */
[----:B------:R-:W-:Y:S01]  /*0650*/  USHF.L.U32 UR6, UR6, 0x1, URZ ;  /* 0x0000000106067899 */ /* 0x000fe200080006ff */
[----:B------:R-:W3:Y:S03]  /*0660*/  FENCE.VIEW.ASYNC.S ;  /* 0x00000000000073c6 */ /* 0x000ee60000000000 */
[----:B---3--:R3:W4:Y:S08]  /*0670*/  SYNCS.EXCH.64 URZ, [UR4], UR8 ;  /* 0x0000000804ff75b2 */ /* 0x0087300008000100 */
[----:B------:R3:W1:Y:S01]  /*0680*/  SYNCS.EXCH.64 URZ, [UR4+0xd0], UR6 ;  /* 0x0000d00604ff75b2 */ /* 0x0006620008000100 */
        /* <DEDUP_REMOVED lines=49> */
[----:B------:R3:W1:Y:S02]  /*09a0*/  SYNCS.EXCH.64 URZ, [UR4+0x198], UR6 ;  /* 0x0001980604ff75b2 */ /* 0x0006640008000100 */
[----:B---34-:R-:W-:Y:S01]  /*09b0*/  NOP ;  /* 0x0000000000007918 */ /* 0x018fe20000000000 */
.L_x_10:
[----:B------:R-:W-:Y:S05]  /*09c0*/  BSYNC.RECONVERGENT B0 ;  /* 0x0000000000007941 */ /* 0x000fea0003800200 */
.L_x_9:
[----:B------:R-:W3:Y:S01]  /*09d0*/  SHFL.IDX PT, R0, R77, RZ, 0x1f ;  /* 0x00001fff4d007589 */ /* 0x000ee200000e0000 */
[----:B------:R-:W-:Y:S01]  /*09e0*/  NOP ;  /* 0x0000000000007918 */ /* 0x000fe20000000000 */
[----:B---3--:R-:W-:-:S13]  /*09f0*/  ISETP.NE.AND P0, PT, R0, 0x1, PT ;  /* 0x000000010000780c */ /* 0x008fda0003f05270 */
[----:B------:R-:W-:Y:S05]  /*0a00*/  @P0 BRA `(.L_x_11) ;  /* 0x0000000000440947 */ /* 0x000fea0003800000 */
        /* <DEDUP_REMOVED lines=10> */
[----:B------:R-:W-:Y:S01]  /*0ab0*/  ELECT P0, URZ, PT ;  /* 0x0000000000ff782f */ /* 0x000fe20003800000 */
[----:B------:R-:W3:Y:S02]  /*0ac0*/  FENCE.VIEW.ASYNC.S ;  /* 0x00000000000073c6 */ /* 0x000ee40000000000 */
[----:B---3--:R3:W4:Y:S08]  /*0ad0*/  SYNCS.EXCH.64 URZ, [UR4+0x1a0], UR8 ;  /* 0x0001a00804ff75b2 */ /* 0x0087300008000100 */
[----:B------:R3:W1:Y:S01]  /*0ae0*/  SYNCS.EXCH.64 URZ, [UR4+0x1b0], UR6 ;  /* 0x0001b00604ff75b2 */ /* 0x0006620008000100 */
[----:B------:R3:W1:Y:S01]  /*0af0*/  SYNCS.EXCH.64 URZ, [UR4+0x1a8], UR8 ;  /* 0x0001a80804ff75b2 */ /* 0x0006620008000100 */
[----:B------:R3:W1:Y:S01]  /*0b00*/  SYNCS.EXCH.64 URZ, [UR4+0x1b8], UR6 ;  /* 0x0001b80604ff75b2 */ /* 0x0006620008000100 */
[----:B------:R-:W-:Y:S01]  /*0b10*/  NOP ;  /* 0x0000000000007918 */ /* 0x000fe20000000000 */
.L_x_11:
[----:B------:R-:W2:Y:S01]  /*0b20*/  SHFL.IDX PT, R0, R77, RZ, 0x1f ;  /* 0x00001fff4d007589 */ /* 0x000ea200000e0000 */
[----:B------:R-:W-:Y:S01]  /*0b30*/  NOP ;  /* 0x0000000000007918 */ /* 0x000fe20000000000 */
[----:B--2---:R-:W-:-:S13]  /*0b40*/  ISETP.NE.AND P0, PT, R0, 0x3, PT ;  /* 0x000000030000780c */ /* 0x004fda0003f05270 */
[----:B------:R-:W-:Y:S05]  /*0b50*/  @P0 BRA `(.L_x_12) ;  /* 0x00000000002c0947 */ /* 0x000fea0003800000 */
[----:B---3--:R-:W-:Y:S01]  /*0b60*/  UMOV UR6, 0x400 ;  /* 0x0000040000067882 */ /* 0x008fe20000000000 */
[----:B------:R-:W-:Y:S01]  /*0b70*/  UMOV UR4, 0x20 ;  /* 0x0000002000047882 */ /* 0x000fe20000000000 */
[----:B------:R-:W-:Y:S02]  /*0b80*/  ULEA UR6, UR46, UR6, 0x18 ;  /* 0x000000062e067291 */ /* 0x000fe4000f8ec0ff */
[----:B------:R-:W-:-:S04]  /*0b90*/  UIADD3 UR4, UPT, UPT, -UR4, 0x100000, URZ ;  /* 0x0010000004047890 */ /* 0x000fc8000fffe1ff */
[----:B------:R-:W-:Y:S02]  /*0ba0*/  USHF.L.U32 UR5, UR4, 0xb, URZ ;  /* 0x0000000b04057899 */ /* 0x000fe400080006ff */
[----:B------:R-:W-:Y:S01]  /*0bb0*/  USHF.L.U32 UR4, UR4, 0x1, URZ ;  /* 0x0000000104047899 */ /* 0x000fe200080006ff */
[----:B------:R-:W-:Y:S01]  /*0bc0*/  ELECT P0, URZ, PT ;  /* 0x0000000000ff782f */ /* 0x000fe20003800000 */
[----:B------:R-:W2:Y:S10]  /*0bd0*/  FENCE.VIEW.ASYNC.S ;  /* 0x00000000000073c6 */ /* 0x000eb40000000000 */
[----:B--2---:R2:W3:Y:S01]  /*0be0*/  SYNCS.EXCH.64 URZ, [UR6+0x1c0], UR4 ;  /* 0x0001c00406ff75b2 */ /* 0x0044e20008000100 */
[----:B------:R2:W1:Y:S01]  /*0bf0*/  SYNCS.EXCH.64 URZ, [UR6+0x1c8], UR4 ;  /* 0x0001c80406ff75b2 */ /* 0x0004620008000100 */
[----:B------:R-:W-:Y:S01]  /*0c00*/  NOP ;  /* 0x0000000000007918 */ /* 0x000fe20000000000 */
.L_x_12:
[----:B------:R-:W4:Y:S01]  /*0c10*/  SHFL.IDX PT, R0, R77, RZ, 0x1f ;  /* 0x00001fff4d007589 */ /* 0x000f2200000e0000 */
[----:B------:R-:W-:Y:S01]  /*0c20*/  NOP ;  /* 0x0000000000007918 */ /* 0x000fe20000000000 */
[----:B----4-:R-:W-:-:S13]  /*0c30*/  ISETP.NE.AND P0, PT, R0, 0x4, PT ;  /* 0x000000040000780c */ /* 0x010fda0003f05270 */
[----:B------:R-:W-:Y:S05]  /*0c40*/  @P0 BRA `(.L_x_13) ;  /* 0x0000000000480947 */ /* 0x000fea0003800000 */
[----:B--23--:R-:W-:Y:S01]  /*0c50*/  UMOV UR4, 0x3a0 ;  /* 0x000003a000047882 */ /* 0x00cfe20000000000 */
[----:B------:R-:W-:Y:S01]  /*0c60*/  UMOV UR6, 0x400 ;  /* 0x0000040000067882 */ /* 0x000fe20000000000 */
[----:B------:R-:W-:Y:S01]  /*0c70*/  USEL UR4, UR4, 0x320, UP3 ;  /* 0x0000032004047887 */ /* 0x000fe20009800000 */
        /* <DEDUP_REMOVED lines=9> */
[----:B------:R-:W2:Y:S02]  /*0d10*/  FENCE.VIEW.ASYNC.S ;  /* 0x00000000000073c6 */ /* 0x000ea40000000000 */
[----:B--2---:R4:W2:Y:S08]  /*0d20*/  SYNCS.EXCH.64 URZ, [UR6+0x1d0], UR8 ;  /* 0x0001d00806ff75b2 */ /* 0x0048b00008000100 */
[----:B------:R4:W3:Y:S01]  /*0d30*/  SYNCS.EXCH.64 URZ, [UR6+0x1e0], UR4 ;  /* 0x0001e00406ff75b2 */ /* 0x0008e20008000100 */
[----:B------:R4:W1:Y:S01]  /*0d40*/  SYNCS.EXCH.64 URZ, [UR6+0x1d8], UR8 ;  /* 0x0001d80806ff75b2 */ /* 0x0008620008000100 */
[----:B------:R4:W1:Y:S02]  /*0d50*/  SYNCS.EXCH.64 URZ, [UR6+0x1e8], UR4 ;  /* 0x0001e80406ff75b2 */ /* 0x0008640008000100 */
[----:B----4-:R-:W-:Y:S01]  /*0d60*/  NOP ;  /* 0x0000000000007918 */ /* 0x010fe20000000000 */
.L_x_13:
[----:B------:R-:W4:Y:S01]  /*0d70*/  SHFL.IDX PT, R0, R77, RZ, 0x1f ;  /* 0x00001fff4d007589 */ /* 0x000f2200000e0000 */
[----:B------:R-:W-:Y:S01]  /*0d80*/  NOP ;  /* 0x0000000000007918 */ /* 0x000fe20000000000 */
[----:B----4-:R-:W-:-:S13]  /*0d90*/  ISETP.NE.AND P0, PT, R0, 0x5, PT ;  /* 0x000000050000780c */ /* 0x010fda0003f05270 */
[----:B------:R-:W-:Y:S05]  /*0da0*/  @P0 BRA `(.L_x_14) ;  /* 0x0000000000540947 */ /* 0x000fea0003800000 */
[----:B--23--:R-:W-:Y:S01]  /*0db0*/  UMOV UR4, 0x400 ;  /* 0x0000040000047882 */ /* 0x00cfe20000000000 */
        /* <DEDUP_REMOVED lines=14> */
[----:B------:R4:W1:Y:S01]  /*0ea0*/  SYNCS.EXCH.64 URZ, [UR4+0x218], UR8 ;  /* 0x0002180804ff75b2 */ /* 0x0008620008000100 */
[----:B------:R4:W1:Y:S01]  /*0eb0*/  SYNCS.EXCH.64 URZ, [UR4+0x200], UR6 ;  /* 0x0002000604ff75b2 */ /* 0x0008620008000100 */
[----:B------:R4:W1:Y:S01]  /*0ec0*/  SYNCS.EXCH.64 URZ, [UR4+0x220], UR8 ;  /* 0x0002200804ff75b2 */ /* 0x0008620008000100 */
[----:B------:R4:W1:Y:S01]  /*0ed0*/  SYNCS.EXCH.64 URZ, [UR4+0x208], UR6 ;  /* 0x0002080604ff75b2 */ /* 0x0008620008000100 */
[----:B------:R4:W1:Y:S02]  /*0ee0*/  SYNCS.EXCH.64 URZ, [UR4+0x228], UR8 ;  /* 0x0002280804ff75b2 */ /* 0x0008640008000100 */
[----:B----4-:R-:W-:Y:S01]  /*0ef0*/  NOP ;  /* 0x0000000000007918 */ /* 0x010fe20000000000 */
.L_x_14:
[----:B------:R-:W4:Y:S01]  /*0f00*/  SHFL.IDX PT, R0, R77, RZ, 0x1f ;  /* 0x00001fff4d007589 */ /* 0x000f2200000e0000 */
[----:B------:R-:W-:Y:S01]  /*0f10*/  ISETP.NE.OR P1, PT, RZ, UR25, !P1 ;  /* 0x00000019ff007c0c */ /* 0x000fe2000cf25670 */
[----:B------:R-:W-:Y:S01]  /*0f20*/  NOP ;  /* 0x0000000000007918 */ /* 0x000fe20000000000 */
[----:B----4-:R-:W-:-:S13]  /*0f30*/  ISETP.NE.AND P0, PT, R0, 0x3, PT ;  /* 0x000000030000780c */ /* 0x010fda0003f05270 */
[----:B------:R-:W-:Y:S05]  /*0f40*/  @P0 BRA `(.L_x_15) ;  /* 0x0000000000340947 */ /* 0x000fea0003800000 */
[----:B--23--:R-:W-:Y:S01]  /*0f50*/  UMOV UR4, 0x400 ;  /* 0x0000040000047882 */ /* 0x00cfe20000000000 */
[----:B------:R-:W-:Y:S01]  /*0f60*/  UMOV UR6, 0x20 ;  /* 0x0000002000067882 */ /* 0x000fe20000000000 */
[----:B------:R-:W-:Y:S02]  /*0f70*/  ULEA UR4, UR46, UR4, 0x18 ;  /* 0x000000042e047291 */ /* 0x000fe4000f8ec0ff */
[----:B------:R-:W-:-:S04]  /*0f80*/  UIADD3 UR6, UPT, UPT, -UR6, 0x100000, URZ ;  /* 0x0010000006067890 */ /* 0x000fc8000fffe1ff */
[----:B------:R-:W-:Y:S02]  /*0f90*/  USHF.L.U32 UR7, UR6, 0xb, URZ ;  /* 0x0000000b06077899 */ /* 0x000fe400080006ff */
[----:B------:R-:W-:Y:S01]  /*0fa0*/  USHF.L.U32 UR6, UR6, 0x1, URZ ;  /* 0x0000000106067899 */ /* 0x000fe200080006ff */
[----:B------:R-:W-:Y:S01]  /*0fb0*/  ELECT P0, URZ, PT ;  /* 0x0000000000ff782f */ /* 0x000fe20003800000 */
[----:B------:R-:W2:Y:S10]  /*0fc0*/  FENCE.VIEW.ASYNC.S ;  /* 0x00000000000073c6 */ /* 0x000eb40000000000 */
[----:B--2---:R4:W2:Y:S01]  /*0fd0*/  SYNCS.EXCH.64 URZ, [UR4+0x230], UR6 ;  /* 0x0002300604ff75b2 */ /* 0x0048a20008000100 */
[----:B------:R4:W3:Y:S01]  /*0fe0*/  SYNCS.EXCH.64 URZ, [UR4+0x240], UR6 ;  /* 0x0002400604ff75b2 */ /* 0x0008e20008000100 */
[----:B------:R4:W1:Y:S01]  /*0ff0*/  SYNCS.EXCH.64 URZ, [UR4+0x238], UR6 ;  /* 0x0002380604ff75b2 */ /* 0x0008620008000100 */
[----:B------:R4:W1:Y:S02]  /*1000*/  SYNCS.EXCH.64 URZ, [UR4+0x248], UR6 ;  /* 0x0002480604ff75b2 */ /* 0x0008640008000100 */
[----:B----4-:R-:W-:Y:S01]  /*1010*/  NOP ;  /* 0x0000000000007918 */ /* 0x010fe20000000000 */
.L_x_15:
[----:B------:R-:W-:Y:S01]  /*1020*/  VOTEU.ALL UP0, P1 ;  /* 0x0000000000ff7886 */ /* 0x000fe20000800000 */
[----:B--23--:R-:W-:Y:S01]  /*1030*/  UMOV UR4, 0x20 ;  /* 0x0000002000047882 */ /* 0x00cfe20000000000 */
[----:B------:R-:W2:Y:S01]  /*1040*/  LDCU UR7, c[0x0][0x36c] ;  /* 0x00006d80ff0777ac */ /* 0x000ea20008000800 */
[----:B------:R-:W-:Y:S01]  /*1050*/  NOP ;  /* 0x0000000000007918 */ /* 0x000fe20000000000 */
[----:B------:R-:W-:Y:S01]  /*1060*/  LOP3.LUT R0, R87, 0x1f, RZ, 0xc0, !PT ;  /* 0x0000001f57007812 */ /* 0x000fe200078ec0ff */
[----:B------:R-:W-:Y:S01]  /*1070*/  @!UP0 UMOV UR6, 0x400 ;  /* 0x0000040000068882 */ /* 0x000fe20000000000 */
[----:B------:R-:W-:-:S04]  /*1080*/  @!UP0 UIADD3 UR4, UPT, UPT, -UR4, 0x100000, URZ ;  /* 0x0010000004048890 */ /* 0x000fc8000fffe1ff */
[----:B------:R-:W-:Y:S02]  /*1090*/  @!UP0 USHF.L.U32 UR5, UR4, 0xb, URZ ;  /* 0x0000000b04058899 */ /* 0x000fe400080006ff */
[----:B------:R-:W-:Y:S02]  /*10a0*/  @!UP0 USHF.L.U32 UR4, UR4, 0x1, URZ ;  /* 0x0000000104048899 */ /* 0x000fe400080006ff */
[----:B------:R-:W-:Y:S01]  /*10b0*/  @!UP0 ULEA UR6, UR46, UR6, 0x18 ;  /* 0x000000062e068291 */ /* 0x000fe2000f8ec0ff */
[----:B------:R-:W-:Y:S01]  /*10c0*/  VOTEU.ALL UP0, P1 ;  /* 0x0000000000ff7886 */ /* 0x000fe20000800000 */
[----:B------:R-:W-:Y:S02]  /*10d0*/  UISETP.NE.AND UP4, UPT, UR25, URZ, UPT ;  /* 0x000000ff1900728c */ /* 0x000fe4000bf85270 */
[----:B--2---:R-:W-:Y:S01]  /*10e0*/  UISETP.EQ.U32.AND UP5, UPT, UR7, 0x1, UPT ;  /* 0x000000010700788c */ /* 0x004fe2000bfa2070 */
[----:B------:R-:W2:Y:S07]  /*10f0*/  FENCE.VIEW.ASYNC.S ;  /* 0x00000000000073c6 */ /* 0x000eae0000000000 */
[----:B--2---:R2:W3:Y:S01]  /*1100*/  @!UP0 SYNCS.EXCH.64 URZ, [UR6+0x250], UR4 ;  /* 0x0002500406ff85b2 */ /* 0x0044e20008000100 */
[----:B------:R-:W-:Y:S05]  /*1110*/  BRA.U !UP5, `(.L_x_16) ;  /* 0x000000010d087547 */ /* 0x000fea000b800000 */
[----:B-1-3--:R-:W-:Y:S01]  /*1120*/  UCGABAR_ARV ;  /* 0x00000000000079c7 */ /* 0x00afe20008000000 */
[----:B------:R-:W-:Y:S05]  /*1130*/  BRA `(.L_x_17) ;  /* 0x0000000000047947 */ /* 0x000fea0003800000 */
.L_x_16:
[----:B-1-3--:R-:W-:Y:S01]  /*1140*/  NOP ;  /* 0x0000000000007918 */ /* 0x00afe20000000000 */
.L_x_17:
[----:B------:R-:W1:Y:S01]  /*1150*/  S2UR UR20, SR_CTAID.X ;  /* 0x00000000001479c3 */ /* 0x000e620000002500 */
[----:B------:R-:W-:-:S05]  /*1160*/  CS2R.32 R78, SR_CgaSize ;  /* 0x00000000004e7805 */ /* 0x000fca0000008a00 */
[----:B------:R-:W-:-:S05]  /*1170*/  IMAD R78, R78, -0xa0, RZ ;  /* 0xffffff604e4e7824 */ /* 0x000fca00078e02ff */
[----:B--2---:R-:W-:-:S14]  /*1180*/  R2UR UR5, R78 ;  /* 0x000000004e0572ca */ /* 0x004fdc00000e0000 */
[----:B------:R-:W2:Y:S01]  /*1190*/  LDCU UR5, c[0x0][UR5+0x2b0] ;  /* 0x00005600050577ac */ /* 0x000ea20008000800 */
[----:B------:R-:W-:-:S05]  /*11a0*/  CS2R.32 R78, SR_CgaSize ;  /* 0x00000000004e7805 */ /* 0x000fca0000008a00 */
[----:B------:R-:W-:-:S05]  /*11b0*/  IMAD R78, R78, -0xa0, RZ ;  /* 0xffffff604e4e7824 */ /* 0x000fca00078e02ff */
[----:B------:R-:W-:-:S14]  /*11c0*/  R2UR UR4, R78 ;  /* 0x000000004e0472ca */ /* 0x000fdc00000e0000 */
[----:B------:R-:W3:Y:S01]  /*11d0*/  LDCU UR4, c[0x0][UR4+0x2b4] ;  /* 0x00005680040477ac */ /* 0x000ee20008000800 */
[----:B------:R-:W4:Y:S01]  /*11e0*/  S2UR UR7, SR_CTAID.Y ;  /* 0x00000000000779c3 */ /* 0x000f220000002600 */
[----:B------:R-:W-:-:S05]  /*11f0*/  CS2R.32 R78, SR_CgaSize ;  /* 0x00000000004e7805 */ /* 0x000fca0000008a00 */
[----:B------:R-:W-:-:S05]  /*1200*/  IMAD R78, R78, -0xa0, RZ ;  /* 0xffffff604e4e7824 */ /* 0x000fca00078e02ff */
[----:B------:R-:W-:-:S14]  /*1210*/  R2UR UR8, R78 ;  /* 0x000000004e0872ca */ /* 0x000fdc00000e0000 */
[----:B------:R-:W3:Y:S01]  /*1220*/  LDCU UR8, c[0x0][UR8+0x2a0] ;  /* 0x00005400080877ac */ /* 0x000ee20008000800 */
[----:B------:R-:W3:Y:S01]  /*1230*/  LDCU UR21, c[0x0][0xb24] ;  /* 0x00016480ff1577ac */ /* 0x000ee20008000800 */
[----:B------:R-:W1:Y:S01]  /*1240*/  S2UR UR36, SR_CTAID.Z ;  /* 0x00000000002479c3 */ /* 0x000e620000002700 */
[----:B------:R-:W-:-:S05]  /*1250*/  CS2R.32 R78, SR_CgaSize ;  /* 0x00000000004e7805 */ /* 0x000fca0000008a00 */
[----:B------:R-:W-:-:S05]  /*1260*/  IMAD R78, R78, -0xa0, RZ ;  /* 0xffffff604e4e7824 */ /* 0x000fca00078e02ff */
[----:B------:R-:W-:-:S14]  /*1270*/  R2UR UR63, R78 ;  /* 0x000000004e3f72ca */ /* 0x000fdc00000e0000 */
[----:B------:R-:W3:Y:S01]  /*1280*/  LDCU UR63, c[0x0][UR63+0x2a4] ;  /* 0x000054803f3f77ac */ /* 0x000ee20008000800 */
[----:B------:R-:W-:Y:S02]  /*1290*/  UISETP.GT.U32.AND UP0, UPT, UR33, 0xffff, UPT ;  /* 0x0000ffff2100788c */ /* 0x000fe4000bf04070 */
[----:B------:R-:W-:Y:S01]  /*12a0*/  USHF.L.U32 UR27, UR46, 0xa, URZ ;  /* 0x0000000a2e1b7899 */ /* 0x000fe200080006ff */
[----:B-1----:R-:W-:Y:S01]  /*12b0*/  I2FP.F32.U32 R3, UR20 ;  /* 0x0000001400037c45 */ /* 0x002fe20008201000 */
[----:B------:R-:W-:Y:S01]  /*12c0*/  UMOV UR30, 0x5 ;  /* 0x00000005001e7882 */ /* 0x000fe20000000000 */
[----:B------:R-:W1:Y:S03]  /*12d0*/  LDCU UR42, c[0x0][0xb24] ;  /* 0x00016480ff2a77ac */ /* 0x000e660008000800 */
[----:B--2---:R-:W-:Y:S01]  /*12e0*/  FMUL R3, R3, UR5 ;  /* 0x0000000503037c20 */ /* 0x004fe20008400000 */
[----:B------:R-:W2:Y:S01]  /*12f0*/  LDCU UR29, c[0x0][0xb30] ;  /* 0x00016600ff1d77ac */ /* 0x000ea20008000800 */
[----:B----4-:R-:W-:Y:S01]  /*1300*/  I2FP.F32.U32 R2, UR7 ;  /* 0x0000000700027c45 */ /* 0x010fe20008201000 */
[----:B------:R-:W-:-:S03]  /*1310*/  USHF.L.U32 UR45, UR20, 0x6, URZ ;  /* 0x00000006142d7899 */ /* 0x000fc600080006ff */
[----:B------:R-:W4:Y:S01]  /*1320*/  F2I.U32.TRUNC.NTZ R3, R3 ;  /* 0x0000000300037305 */ /* 0x000f22000020f000 */
[----:B------:R-:W-:Y:S01]  /*1330*/  USEL UR26, UR33, 0xffff, !UP0 ;  /* 0x0000ffff211a7887 */ /* 0x000fe2000c000000 */
[----:B---3--:R-:W-:Y:S01]  /*1340*/  FMUL R2, R2, UR4 ;  /* 0x0000000402027c20 */ /* 0x008fe20008400000 */
[----:B------:R-:W-:Y:S01]  /*1350*/  UISETP.GE.AND UP2, UPT, UR21, 0x1, UPT ;  /* 0x000000011500788c */ /* 0x000fe2000bf46270 */
[----:B------:R-:W-:-:S04]  /*1360*/  UMOV UR24, UR7 ;  /* 0x0000000700187c82 */ /* 0x000fc80008000000 */
[----:B------:R-:W3:Y:S01]  /*1370*/  F2I.U32.TRUNC.NTZ R2, R2 ;  /* 0x0000000200027305 */ /* 0x000ee2000020f000 */
[----:B----4-:R-:W-:Y:S02]  /*1380*/  R2UR UR4, R3 ;  /* 0x00000000030472ca */ /* 0x010fe400000e0000 */
[----:B------:R-:W-:Y:S02]  /*1390*/  PRMT R3, RZ, 0x7610, R3 ;  /* 0x00007610ff037816 */ /* 0x000fe40000000003 */
[----:B---3--:R-:W-:Y:S02]  /*13a0*/  R2UR UR6, R2 ;  /* 0x00000000020672ca */ /* 0x008fe400000e0000 */
[----:B------:R-:W-:-:S07]  /*13b0*/  PRMT R2, RZ, 0x7610, R2 ;  /* 0x00007610ff027816 */ /* 0x000fce0000000002 */
[----:B------:R-:W-:-:S04]  /*13c0*/  UIADD3 UR5, UPT, UPT, -UR4, URZ, URZ ;  /* 0x000000ff04057290 */ /* 0x000fc8000fffe1ff */
[----:B------:R-:W-:Y:S02]  /*13d0*/  UIMAD UR5, UR8, UR5, UR20 ;  /* 0x00000005080572a4 */ /* 0x000fe4000f8e0214 */
[----:B------:R-:W-:-:S04]  /*13e0*/  UIADD3 UR4, UPT, UPT, -UR6, URZ, URZ ;  /* 0x000000ff06047290 */ /* 0x000fc8000fffe1ff */
[----:B------:R-:W-:Y:S01]  /*13f0*/  IMAD.U32 R78, RZ, RZ, UR5 ;  /* 0x00000005ff4e7e24 */ /* 0x000fe2000f8e00ff */
[----:B------:R-:W-:Y:S01]  /*1400*/  UIMAD UR63, UR63, UR4, UR7 ;  /* 0x000000043f3f72a4 */ /* 0x000fe2000f8e0207 */
[----:B-12---:R-:W-:Y:S11]  /*1410*/  BRA.U UP4, `(.L_x_18) ;  /* 0x0000000104407547 */ /* 0x006ff6000b800000 */
[----:B------:R-:W-:-:S13]  /*1420*/  R2UR UR4, R78 ;  /* 0x000000004e0472ca */ /* 0x000fda00000e0000 */
[----:B------:R-:W-:Y:S02]  /*1430*/  UISETP.GT.U32.AND UP0, UPT, UR4, 0x1, UPT ;  /* 0x000000010400788c */ /* 0x000fe4000bf04070 */
[----:B------:R-:W-:Y:S02]  /*1440*/  ULOP3.LUT UR4, UR4, 0xfffffffe, URZ, 0xc0, !UPT ;  /* 0xfffffffe04047892 */ /* 0x000fe4000f8ec0ff */
[----:B------:R-:W-:Y:S02]  /*1450*/  UISETP.NE.AND UP1, UPT, UR63, URZ, UP0 ;  /* 0x000000ff3f00728c */ /* 0x000fe40008725270 */
[----:B------:R-:W-:Y:S02]  /*1460*/  UISETP.NE.AND UP0, UPT, UR63, 0x1, UP0 ;  /* 0x000000013f00788c */ /* 0x000fe40008705270 */
[----:B------:R-:W-:Y:S02]  /*1470*/  USEL UR7, URZ, 0x1, UP1 ;  /* 0x00000001ff077887 */ /* 0x000fe40008800000 */
[----:B------:R-:W-:-:S02]  /*1480*/  USEL UR6, URZ, 0x4, UP0 ;  /* 0x00000004ff067887 */ /* 0x000fc40008000000 */
[----:B------:R-:W-:Y:S02]  /*1490*/  USEL UR5, URZ, 0x2, UP1 ;  /* 0x00000002ff057887 */ /* 0x000fe40008800000 */
[----:B------:R-:W-:Y:S02]  /*14a0*/  ULEA UR4, UR63, UR4, 0x1 ;  /* 0x000000043f047291 */ /* 0x000fe4000f8e08ff */
[----:B------:R-:W-:Y:S02]  /*14b0*/  USEL UR8, URZ, 0x8, UP0 ;  /* 0x00000008ff087887 */ /* 0x000fe40008000000 */
[----:B------:R-:W-:-:S03]  /*14c0*/  UIADD3 UR5, UPT, UPT, UR5, UR6, UR7 ;  /* 0x0000000605057290 */ /* 0x000fc6000fffe007 */
[----:B------:R-:W-:Y:S01]  /*14d0*/  UMOV UR6, 0x3 ;  /* 0x0000000300067882 */ /* 0x000fe20000000000 */
[----:B------:R-:W-:Y:S02]  /*14e0*/  UIADD3 UR5, UPT, UPT, UR5, UR8, URZ ;  /* 0x0000000805057290 */ /* 0x000fe4000fffe0ff */
[----:B------:R-:W-:-:S04]  /*14f0*/  USHF.L.U32 UR4, UR6, UR4, URZ ;  /* 0x0000000406047299 */ /* 0x000fc800080006ff */
[----:B------:R-:W-:Y:S02]  /*1500*/  MOV R3, UR5 ;  /* 0x0000000500037c02 */ /* 0x000fe40008000f00 */
[----:B------:R-:W-:Y:S02]  /*1510*/  IMAD.U32 R2, RZ, RZ, UR4 ;  /* 0x00000004ff027e24 */ /* 0x000fe4000f8e00ff */
.L_x_18:
[----:B------:R-:W-:Y:S05]  /*1520*/  BRA.U !UP2, `(.L_x_19) ;  /* 0x000000010ad47547 */ /* 0x000fea000b800000 */
[----:B------:R-:W1:Y:S01]  /*1530*/  LDCU.128 UR12, c[0x0][0xb10] ;  /* 0x00016200ff0c77ac */ /* 0x000e620008000c00 */
[----:B------:R-:W2:Y:S01]  /*1540*/  LDCU UR6, c[0x0][0x370] ;  /* 0x00006e00ff0677ac */ /* 0x000ea20008000800 */
[----:B------:R-:W3:Y:S01]  /*1550*/  LDCU UR5, c[0x0][0x374] ;  /* 0x00006e80ff0577ac */ /* 0x000ee20008000800 */
[----:B------:R-:W4:Y:S01]  /*1560*/  LDCU UR28, c[0x0][0xb0c] ;  /* 0x00016180ff1c77ac */ /* 0x000f220008000800 */
[----:B------:R-:W4:Y:S01]  /*1570*/  LDCU UR4, c[0x0][0xb20] ;  /* 0x00016400ff0477ac */ /* 0x000f220008000800 */
[----:B------:R-:W4:Y:S01]  /*1580*/  LDCU.64 UR8, c[0x0][0xb28] ;  /* 0x00016500ff0877ac */ /* 0x000f220008000a00 */
[----:B-1----:R-:W-:Y:S02]  /*1590*/  UISETP.NE.AND UP0, UPT, UR14, 0x1, UPT ;  /* 0x000000010e00788c */ /* 0x002fe4000bf05270 */
[----:B---3--:R-:W-:Y:S02]  /*15a0*/  UIMAD.WIDE.U32 UR10, UR5, UR15, URZ ;  /* 0x0000000f050a72a5 */ /* 0x008fe4000f8e00ff */
[----:B--2---:R-:W-:-:S02]  /*15b0*/  UIMAD.WIDE.U32 UR18, UR6, UR12, URZ ;  /* 0x0000000c061272a5 */ /* 0x004fc4000f8e00ff */
[----:B----4-:R-:W-:Y:S02]  /*15c0*/  UISETP.NE.AND UP1, UPT, UR28, 0x1, UPT ;  /* 0x000000011c00788c */ /* 0x010fe4000bf25270 */
[----:B------:R-:W-:Y:S01]  /*15d0*/  UISETP.NE.AND UP2, UPT, UR21, 0x1, UPT ;  /* 0x000000011500788c */ /* 0x000fe2000bf45270 */
[----:B------:R-:W-:Y:S02]  /*15e0*/  UMOV UR10, UR11 ;  /* 0x0000000b000a7c82 */ /* 0x000fe40008000000 */
[----:B------:R-:W-:Y:S01]  /*15f0*/  UMOV UR18, UR19 ;  /* 0x0000001300127c82 */ /* 0x000fe20008000000 */
[----:B------:R-:W-:Y:S02]  /*1600*/  @UP0 USHF.R.U32.HI UR5, URZ, UR4, UR10 ;  /* 0x00000004ff050299 */ /* 0x000fe4000801160a */
[----:B------:R-:W-:Y:S02]  /*1610*/  UIMAD.WIDE.U32 UR22, UR24, UR15, URZ ;  /* 0x0000000f181672a5 */ /* 0x000fe4000f8e00ff */
[----:B------:R-:W-:-:S02]  /*1620*/  UIMAD.WIDE.U32 UR10, UR5, UR8, URZ ;  /* 0x00000008050a72a5 */ /* 0x000fc4000f8e00ff */
[----:B------:R-:W-:Y:S02]  /*1630*/  @UP1 USHF.R.U32.HI UR6, URZ, UR13, UR18 ;  /* 0x0000000dff061299 */ /* 0x000fe40008011612 */
[----:B------:R-:W-:Y:S02]  /*1640*/  UIMAD.WIDE.U32 UR16, UR20, UR12, URZ ;  /* 0x0000000c141072a5 */ /* 0x000fe4000f8e00ff */
[----:B------:R-:W-:Y:S01]  /*1650*/  UIMAD.WIDE.U32 UR18, UR6, UR8, URZ ;  /* 0x00000008061272a5 */ /* 0x000fe2000f8e00ff */
[----:B------:R-:W-:Y:S01]  /*1660*/  UMOV UR22, UR23 ;  /* 0x0000001700167c82 */ /* 0x000fe20008000000 */
[----:B------:R-:W-:Y:S01]  /*1670*/  UMOV UR10, UR11 ;  /* 0x0000000b000a7c82 */ /* 0x000fe20008000000 */
[----:B------:R-:W-:Y:S02]  /*1680*/  USHF.R.U32.HI UR22, URZ, UR4, UR22 ;  /* 0x00000004ff167299 */ /* 0x000fe40008011616 */
[----:B------:R-:W-:Y:S02]  /*1690*/  @UP2 USHF.R.U32.HI UR5, URZ, UR9, UR10 ;  /* 0x00000009ff052299 */ /* 0x000fe4000801160a */
[----:B------:R-:W-:Y:S01]  /*16a0*/  UMOV UR7, UR19 ;  /* 0x0000001300077c82 */ /* 0x000fe20008000000 */
[----:B------:R-:W-:Y:S01]  /*16b0*/  UMOV UR16, UR17 ;  /* 0x0000001100107c82 */ /* 0x000fe20008000000 */
[----:B------:R-:W-:-:S02]  /*16c0*/  @UP2 USHF.R.U32.HI UR6, URZ, UR9, UR7 ;  /* 0x00000009ff062299 */ /* 0x000fc40008011607 */
[----:B------:R-:W-:Y:S02]  /*16d0*/  USHF.R.U32.HI UR13, URZ, UR13, UR16 ;  /* 0x0000000dff0d7299 */ /* 0x000fe40008011610 */
[----:B------:R-:W-:Y:S02]  /*16e0*/  USEL UR4, UR24, UR22, !UP0 ;  /* 0x0000001618047287 */ /* 0x000fe4000c000000 */
[----:B------:R-:W-:Y:S02]  /*16f0*/  UIMAD UR7, UR5, UR21, URZ ;  /* 0x00000015050772a4 */ /* 0x000fe4000f8e02ff */
[----:B------:R-:W-:Y:S02]  /*1700*/  USEL UR5, UR20, UR13, !UP1 ;  /* 0x0000000d14057287 */ /* 0x000fe4000c800000 */
[----:B------:R-:W-:Y:S02]  /*1710*/  UIMAD UR12, UR6, UR21, URZ ;  /* 0x00000015060c72a4 */ /* 0x000fe4000f8e02ff */
[----:B------:R-:W-:-:S02]  /*1720*/  UISETP.GE.AND UP0, UPT, UR4, UR7, UPT ;  /* 0x000000070400728c */ /* 0x000fc4000bf06270 */
[----:B------:R-:W-:Y:S02]  /*1730*/  UIMAD.WIDE.U32 UR10, UR4, UR8, URZ ;  /* 0x00000008040a72a5 */ /* 0x000fe4000f8e00ff */
[----:B------:R-:W-:Y:S02]  /*1740*/  UISETP.GE.OR UP0, UPT, UR5, UR12, UP0 ;  /* 0x0000000c0500728c */ /* 0x000fe40008706670 */
[----:B------:R-:W-:Y:S02]  /*1750*/  UIMAD.WIDE.U32 UR12, UR5, UR8, URZ ;  /* 0x00000008050c72a5 */ /* 0x000fe4000f8e00ff */
[----:B------:R-:W-:Y:S01]  /*1760*/  UIADD3 UR10, UPT, UPT, -UR4, URZ, URZ ;  /* 0x000000ff040a7290 */ /* 0x000fe2000fffe1ff */
[----:B------:R-:W-:Y:S01]  /*1770*/  UMOV UR8, UR11 ;  /* 0x0000000b00087c82 */ /* 0x000fe20008000000 */
[----:B------:R-:W-:Y:S02]  /*1780*/  UIADD3 UR11, UPT, UPT, -UR5, URZ, URZ ;  /* 0x000000ff050b7290 */ /* 0x000fe4000fffe1ff */
[----:B------:R-:W-:-:S03]  /*1790*/  USHF.R.U32.HI UR8, URZ, UR9, UR8 ;  /* 0x00000009ff087299 */ /* 0x000fc60008011608 */
[----:B------:R-:W-:Y:S01]  /*17a0*/  @!UP0 UMOV UR7, UR13 ;  /* 0x0000000d00078c82 */ /* 0x000fe20008000000 */
[----:B------:R-:W-:Y:S02]  /*17b0*/  UIMAD UR24, UR14, UR10, UR24 ;  /* 0x0000000a0e1872a4 */ /* 0x000fe4000f8e0218 */
[----:B------:R-:W-:Y:S02]  /*17c0*/  USEL UR8, UR4, UR8, !UP2 ;  /* 0x0000000804087287 */ /* 0x000fe4000d000000 */
[----:B------:R-:W-:Y:S02]  /*17d0*/  @!UP0 USHF.R.U32.HI UR7, URZ, UR9, UR7 ;  /* 0x00000009ff078299 */ /* 0x000fe40008011607 */
[----:B------:R-:W-:Y:S02]  /*17e0*/  UIADD3 UR9, UPT, UPT, -UR8, URZ, URZ ;  /* 0x000000ff08097290 */ /* 0x000fe4000fffe1ff */
[----:B------:R-:W-:Y:S02]  /*17f0*/  @!UP0 USEL UR7, UR5, UR7, !UP2 ;  /* 0x0000000705078287 */ /* 0x000fe4000d000000 */
[----:B------:R-:W-:-:S02]  /*1800*/  UIMAD UR9, UR21, UR9, UR4 ;  /* 0x00000009150972a4 */ /* 0x000fc4000f8e0204 */
[----:B------:R-:W-:Y:S02]  /*1810*/  @!UP0 UIADD3 UR8, UPT, UPT, UR8, -UR7, URZ ;  /* 0x8000000708088290 */ /* 0x000fe4000fffe0ff */
[----:B------:R-:W-:Y:S02]  /*1820*/  @!UP0 UIMAD UR6, UR9, UR6, UR7 ;  /* 0x00000006090682a4 */ /* 0x000fe4000f8e0207 */
[----:B------:R-:W-:Y:S02]  /*1830*/  @!UP0 UIMAD UR4, UR8, UR21, UR5 ;  /* 0x00000015080482a4 */ /* 0x000fe4000f8e0205 */
[----:B------:R-:W-:Y:S02]  /*1840*/  UIMAD UR20, UR28, UR11, UR20 ;  /* 0x0000000b1c1472a4 */ /* 0x000fe4000f8e0214 */
[----:B------:R-:W-:Y:S01]  /*1850*/  UIMAD UR24, UR4, UR14, UR24 ;  /* 0x0000000e041872a4 */ /* 0x000fe2000f8e0218 */
[----:B------:R-:W-:Y:S02]  /*1860*/  @!UP0 UMOV UR5, UR6 ;  /* 0x0000000600058c82 */ /* 0x000fe40008000000 */
[----:B------:R-:W-:-:S12]  /*1870*/  UIMAD UR20, UR5, UR28, UR20 ;  /* 0x0000001c051472a4 */ /* 0x000fd8000f8e0214 */
.L_x_19:
[----:B------:R-:W-:Y:S02]  /*1880*/  UISETP.NE.AND UP1, UPT, UR29, 0x1, UPT ;  /* 0x000000011d00788c */ /* 0x000fe4000bf25270 */
[----:B------:R-:W-:Y:S02]  /*1890*/  ULOP3.LUT UR21, UR26, 0xffff, URZ, 0xc0, !UPT ;  /* 0x0000ffff1a157892 */ /* 0x000fe4000f8ec0ff */
[----:B------:R-:W-:Y:S02]  /*18a0*/  UISETP.NE.AND UP0, UPT, UR25, 0x2, UPT ;  /* 0x000000021900788c */ /* 0x000fe4000bf05270 */
[----:B------:R-:W-:Y:S02]  /*18b0*/  ULOP3.LUT UR22, UR27, 0x800, URZ, 0xc0, !UPT ;  /* 0x000008001b167892 */ /* 0x000fe4000f8ec0ff */
[----:B------:R-:W-:Y:S02]  /*18c0*/  ULOP3.LUT UR45, UR45, 0x40, URZ, 0xc0, !UPT ;  /* 0x000000402d2d7892 */ /* 0x000fe4000f8ec0ff */
[----:B------:R-:W-:Y:S01]  /*18d0*/  USHF.L.U32 UR21, UR30, UR21, URZ ;  /* 0x000000151e157299 */ /* 0x000fe200080006ff */
[----:B------:R-:W-:Y:S11]  /*18e0*/  BRA.U UP1, `(.L_x_20) ;  /* 0x0000000101447547 */ /* 0x000ff6000b800000 */
[----:B------:R-:W1:Y:S01]  /*18f0*/  LDCU.128 UR8, c[0x0][0xb10] ;  /* 0x00016200ff0877ac */ /* 0x000e620008000c00 */
[----:B------:R-:W2:Y:S01]  /*1900*/  LDCU UR12, c[0x0][0xb0c] ;  /* 0x00016180ff0c77ac */ /* 0x000ea20008000800 */
[----:B------:R-:W3:Y:S01]  /*1910*/  LDCU UR13, c[0x0][0xb20] ;  /* 0x00016400ff0d77ac */ /* 0x000ee20008000800 */
[----:B-1----:R-:W-:Y:S02]  /*1920*/  UIMAD.WIDE.U32 UR6, UR20, UR8, URZ ;  /* 0x00000008140672a5 */ /* 0x002fe4000f8e00ff */
[----:B------:R-:W-:Y:S02]  /*1930*/  UIMAD.WIDE.U32 UR4, UR24, UR11, URZ ;  /* 0x0000000b180472a5 */ /* 0x000fe4000f8e00ff */
[----:B--2---:R-:W-:Y:S02]  /*1940*/  UISETP.NE.AND UP2, UPT, UR12, 0x1, UPT ;  /* 0x000000010c00788c */ /* 0x004fe4000bf45270 */
[----:B------:R-:W-:Y:S01]  /*1950*/  UISETP.NE.AND UP1, UPT, UR10, 0x1, UPT ;  /* 0x000000010a00788c */ /* 0x000fe2000bf25270 */
[----:B------:R-:W-:-:S02]  /*1960*/  UMOV UR6, UR7 ;  /* 0x0000000700067c82 */ /* 0x000fc40008000000 */
[----:B------:R-:W-:Y:S01]  /*1970*/  UMOV UR4, UR5 ;  /* 0x0000000500047c82 */ /* 0x000fe20008000000 */
[----:B------:R-:W-:Y:S02]  /*1980*/  USHF.R.U32.HI UR6, URZ, UR9, UR6 ;  /* 0x00000009ff067299 */ /* 0x000fe40008011606 */
[----:B---3--:R-:W-:Y:S02]  /*1990*/  USHF.R.U32.HI UR4, URZ, UR13, UR4 ;  /* 0x0000000dff047299 */ /* 0x008fe40008011604 */
[----:B------:R-:W-:Y:S02]  /*19a0*/  USEL UR5, UR20, UR6, !UP2 ;  /* 0x0000000614057287 */ /* 0x000fe4000d000000 */
[----:B------:R-:W-:-:S04]  /*19b0*/  USEL UR4, UR24, UR4, !UP1 ;  /* 0x0000000418047287 */ /* 0x000fc8000c800000 */
[----:B------:R-:W-:Y:S02]  /*19c0*/  UIADD3 UR6, UPT, UPT, UR5, -UR4, URZ ;  /* 0x8000000405067290 */ /* 0x000fe4000fffe0ff */
[----:B------:R-:W-:Y:S02]  /*19d0*/  UIADD3 UR4, UPT, UPT, -UR5, UR4, URZ ;  /* 0x0000000405047290 */ /* 0x000fe4000fffe1ff */
[----:B------:R-:W-:Y:S02]  /*19e0*/  UIMAD UR24, UR6, UR10, UR24 ;  /* 0x0000000a061872a4 */ /* 0x000fe4000f8e0218 */
[----:B------:R-:W-:-:S12]  /*19f0*/  UIMAD UR20, UR4, UR12, UR20 ;  /* 0x0000000c041472a4 */ /* 0x000fd8000f8e0214 */
.L_x_20:
[----:B------:R-:W-:Y:S05]  /*1a00*/  BRA.U !UP5, `(.L_x_21) ;  /* 0x000000010d0c7547 */ /* 0x000fea000b800000 */
[----:B------:R-:W-:Y:S01]  /*1a10*/  UCGABAR_WAIT ;  /* 0x0000000000007dc7 */ /* 0x000fe20008000000 */
[----:B------:R-:W-:Y:S01]  /*1a20*/  CCTL.IVALL ;  /* 0x00000000ff00798f */ /* 0x000fe20002000000 */
[----:B------:R-:W-:Y:S05]  /*1a30*/  BRA `(.L_x_22) ;  /* 0x0000000000047947 */ /* 0x000fea0003800000 */
.L_x_21:
[----:B------:R-:W-:Y:S06]  /*1a40*/  BAR.SYNC.DEFER_BLOCKING 0x0 ;  /* 0x0000000000007b1d */ /* 0x000fec0000010000 */
.L_x_22:
[----:B------:R-:W-:Y:S05]  /*1a50*/  BRA.U UP0, `(.L_x_23) ;  /* 0x0000001d00f47547 */ /* 0x000fea000b800000 */
[----:B------:R-:W1:Y:S01]  /*1a60*/  LDCU UR6, c[0x0][0x38c] ;  /* 0x00007180ff0677ac */ /* 0x000e620008000800 */
[----:B------:R-:W-:Y:S01]  /*1a70*/  PLOP3.LUT P1, PT, PT, PT, UP3, 0x80, 0x8 ;  /* 0x000000000008781c */ /* 0x000fe20003f2f038 */
[----:B------:R-:W-:Y:S01]  /*1a80*/  IMAD.MOV.U32 R12, RZ, RZ, 0x1 ;  /* 0x00000001ff0c7424 */ /* 0x000fe200078e00ff */
[----:B------:R-:W-:Y:S02]  /*1a90*/  ISETP.NE.AND P2, PT, R0, RZ, P3 ;  /* 0x000000ff0000720c */ /* 0x000fe40001f45270 */
[----:B------:R-:W-:Y:S02]  /*1aa0*/  CS2R R10, SRZ ;  /* 0x00000000000a7805 */ /* 0x000fe4000001ff00 */
[----:B------:R-:W-:Y:S01]  /*1ab0*/  PLOP3.LUT P1, PT, P1, PT, PT, 0x8, 0x80 ;  /* 0x000000000080781c */ /* 0x000fe20000f2e170 */
[----:B------:R-:W-:Y:S01]  /*1ac0*/  IMAD.MOV.U32 R9, RZ, RZ, RZ ;  /* 0x000000ffff097224 */ /* 0x000fe200078e00ff */
[----:B------:R-:W2:Y:S01]  /*1ad0*/  LDCU UR38, c[0x0][0x370] ;  /* 0x00006e00ff2677ac */ /* 0x000ea20008000800 */
[----:B------:R-:W-:Y:S01]  /*1ae0*/  IMAD.MOV.U32 R8, RZ, RZ, 0x1 ;  /* 0x00000001ff087424 */ /* 0x000fe200078e00ff */
[----:B------:R-:W3:Y:S01]  /*1af0*/  LDCU.64 UR26, c[0x0][0x348] ;  /* 0x00006900ff1a77ac */ /* 0x000ee20008000a00 */
[----:B------:R-:W-:Y:S01]  /*1b00*/  ULEA.HI UR43, UR22, UR45, URZ, 0x1a ;  /* 0x0000002d162b7291 */ /* 0x000fe2000f8fd0ff */
[----:B------:R-:W4:Y:S01]  /*1b10*/  LDCU UR37, c[0x0][0x374] ;  /* 0x00006e80ff2577ac */ /* 0x000f220008000800 */
[----:B-1----:R-:W-:-:S02]  /*1b20*/  UIADD3 UR5, UPT, UPT, UR6, 0x3f, URZ ;  /* 0x0000003f06057890 */ /* 0x002fc4000fffe0ff */
[----:B------:R-:W-:Y:S02]  /*1b30*/  UIADD3 UR47, UPT, UPT, UR6, 0x7e, URZ ;  /* 0x0000007e062f7890 */ /* 0x000fe4000fffe0ff */
[----:B------:R-:W-:Y:S01]  /*1b40*/  USHF.R.S32.HI UR4, URZ, 0x1f, UR5 ;  /* 0x0000001fff047899 */ /* 0x000fe20008011405 */
[----:B------:R-:W-:-:S03]  /*1b50*/  UMOV UR7, URZ ;  /* 0x000000ff00077c82 */ /* 0x000fc60008000000 */
[----:B------:R-:W-:Y:S02]  /*1b60*/  ULEA.HI UR4, UR4, UR5, URZ, 0x6 ;  /* 0x0000000504047291 */ /* 0x000fe4000f8f30ff */
[----:B------:R-:W-:Y:S02]  /*1b70*/  UIADD3 UR5, UPT, UPT, UR6, -0x1, URZ ;  /* 0xffffffff06057890 */ /* 0x000fe4000fffe0ff */
[----:B------:R-:W-:Y:S02]  /*1b80*/  USHF.R.S32.HI UR40, URZ, 0x6, UR4 ;  /* 0x00000006ff287899 */ /* 0x000fe40008011404 */
[----:B------:R-:W-:Y:S02]  /*1b90*/  UISETP.GE.U32.AND UP1, UPT, UR5, -0x7f, UPT ;  /* 0xffffff810500788c */ /* 0x000fe4000bf26070 */
[----:B------:R-:W-:-:S04]  /*1ba0*/  UISETP.LT.U32.AND UP0, UPT, UR40, 0x1a, UPT ;  /* 0x0000001a2800788c */ /* 0x000fc8000bf01070 */
[----:B------:R-:W-:Y:S02]  /*1bb0*/  USEL UR39, UR40, 0x1a, UP0 ;  /* 0x0000001a28277887 */ /* 0x000fe40008000000 */
[----:B------:R-:W-:Y:S02]  /*1bc0*/  UISETP.NE.AND UP0, UPT, UR25, URZ, UPT ;  /* 0x000000ff1900728c */ /* 0x000fe4000bf05270 */
[----:B------:R-:W-:Y:S02]  /*1bd0*/  UIADD3 UR4, UPT, UPT, UR39, -0x1, URZ ;  /* 0xffffffff27047890 */ /* 0x000fe4000fffe0ff */
[----:B------:R-:W-:Y:S02]  /*1be0*/  @UP1 UIADD3 UR4, UPT, UPT, UR39, URZ, URZ ;  /* 0x000000ff27041290 */ /* 0x000fe4000fffe0ff */
[----:B------:R-:W-:Y:S02]  /*1bf0*/  USEL UR23, UR41, 0x2, UP0 ;  /* 0x0000000229177887 */ /* 0x000fe40008000000 */
[----:B------:R-:W-:-:S02]  /*1c00*/  UIADD3 UR44, UPT, UPT, UR40, -UR39, URZ ;  /* 0x80000027282c7290 */ /* 0x000fc4000fffe0ff */
[----:B------:R-:W-:Y:S02]  /*1c10*/  UIADD3 UR25, UPT, UPT, UR4, 0x1, URZ ;  /* 0x0000000104197890 */ /* 0x000fe4000fffe0ff */
[----:B--234-:R-:W-:-:S12]  /*1c20*/  UIADD3 UR41, UPT, UPT, -UR4, URZ, URZ ;  /* 0x000000ff04297290 */ /* 0x01cfd8000fffe1ff */
.L_x_43:
[----:B------:R-:W-:Y:S01]  /*1c30*/  UISETP.NE.AND UP0, UPT, UR46, URZ, UPT ;  /* 0x000000ff2e00728c */ /* 0x000fe2000bf05270 */
[----:B------:R-:W1:Y:S08]  /*1c40*/  S2UR UR46, SR_CgaCtaId ;  /* 0x00000000002e79c3 */ /* 0x000e700000008800 */
[----:B------:R-:W-:Y:S05]  /*1c50*/  BRA.U UP0, `(.L_x_24) ;  /* 0x0000000100347547 */ /* 0x000fea000b800000 */
[----:B------:R-:W2:Y:S01]  /*1c60*/  S2R R0, SR_CgaCtaId ;  /* 0x0000000000007919 */ /* 0x000ea20000008800 */
[----:B------:R-:W-:-:S04]  /*1c70*/  MOV R2, 0x400 ;  /* 0x0000040000027802 */ /* 0x000fc80000000f00 */
[----:B--2---:R-:W-:Y:S02]  /*1c80*/  LEA R0, R0, R2, 0x18 ;  /* 0x0000000200007211 */ /* 0x004fe400078ec0ff */
[----:B------:R-:W-:-:S03]  /*1c90*/  SHF.L.U32 R2, R8, 0x1f, RZ ;  /* 0x0000001f08027819 */ /* 0x000fc600000006ff */
[----:B------:R-:W-:-:S04]  /*1ca0*/  IMAD R0, R9, 0x8, R0 ;  /* 0x0000000809007824 */ /* 0x000fc800078e0200 */
[----:B------:R-:W2:Y:S02]  /*1cb0*/  SYNCS.PHASECHK.TRANS64.TRYWAIT P0, [R0+URZ+0x240], R2 ;  /* 0x00024002000075a7 */ /* 0x000ea400080011ff */
[----:B--2---:R-:W-:Y:S05]  /*1cc0*/  @!P0 BRA `(.L_x_25) ;  /* 0x0000007000548947 */ /* 0x004fea0003800000 */
.L_x_146:
[----:B------:R-:W-:Y:S01]  /*1cd0*/  VIADD R9, R9, 0x1 ;  /* 0x0000000109097836 */ /* 0x000fe20000000000 */
[----:B------:R2:W-:Y:S04]  /*1ce0*/  SYNCS.ARRIVE.TRANS64.A1T0 RZ, [R0+URZ+0x230], RZ ;  /* 0x000230ff00ff79a7 */ /* 0x0005e800081000ff */
[----:B------:R-:W-:-:S04]  /*1cf0*/  ISETP.NE.AND P0, PT, R9, 0x2, PT ;  /* 0x000000020900780c */ /* 0x000fc80003f05270 */
[----:B------:R-:W-:Y:S02]  /*1d00*/  SEL R9, R9, RZ, P0 ;  /* 0x000000ff09097207 */ /* 0x000fe40000000000 */
[----:B--2---:R-:W-:-:S04]  /*1d10*/  SEL R0, RZ, 0x1, P0 ;  /* 0x00000001ff007807 */ /* 0x004fc80000000000 */
[----:B------:R-:W-:-:S07]  /*1d20*/  LOP3.LUT R8, R8, R0, RZ, 0x3c, !PT ;  /* 0x0000000008087212 */ /* 0x000fce00078e3cff */
.L_x_24:
[----:B------:R-:W-:Y:S01]  /*1d30*/  UMOV UR6, 0x400 ;  /* 0x0000040000067882 */ /* 0x000fe20000000000 */
[----:B------:R-:W-:Y:S01]  /*1d40*/  SHF.L.U32 R0, R12, 0x1f, RZ ;  /* 0x0000001f0c007819 */ /* 0x000fe200000006ff */
[----:B-1----:R-:W-:Y:S02]  /*1d50*/  ULEA UR6, UR46, UR6, 0x18 ;  /* 0x000000062e067291 */ /* 0x002fe4000f8ec0ff */
[----:B------:R-:W-:Y:S02]  /*1d60*/  UISETP.GE.U32.AND UP0, UPT, UR47, 0x7f, UPT ;  /* 0x0000007f2f00788c */ /* 0x000fe4000bf06070 */
[----:B------:R-:W-:Y:S02]  /*1d70*/  ULEA UR4, UR7, UR6, 0x3 ;  /* 0x0000000607047291 */ /* 0x000fe4000f8e18ff */
[----:B------:R-:W-:Y:S01]  /*1d80*/  ULEA UR11, UR24, UR45, 0x7 ;  /* 0x0000002d180b7291 */ /* 0x000fe2000f8e38ff */
[----:B------:R-:W-:-:S06]  /*1d90*/  UMOV UR13, URZ ;  /* 0x000000ff000d7c82 */ /* 0x000fcc0008000000 */
[----:B------:R1:W2:Y:S01]  /*1da0*/  SYNCS.PHASECHK.TRANS64.TRYWAIT P0, [UR4+0xd0], R0 ;  /* 0x0000d000ff0075a7 */ /* 0x0002a20008001104 */
[----:B------:R-:W-:-:S04]  /*1db0*/  ULEA.HI UR4, UR20, UR20, URZ, 0x1 ;  /* 0x0000001414047291 */ /* 0x000fc8000f8f08ff */
[----:B------:R-:W-:-:S04]  /*1dc0*/  USHF.L.U32 UR4, UR4, 0x6, URZ ;  /* 0x0000000604047899 */ /* 0x000fc800080006ff */
[----:B------:R-:W-:-:S04]  /*1dd0*/  ULOP3.LUT UR35, UR4, 0xffffff80, URZ, 0xc0, !UPT ;  /* 0xffffff8004237892 */ /* 0x000fc8000f8ec0ff */
[----:B------:R-:W-:Y:S01]  /*1de0*/  UIADD3 UR35, UPT, UPT, UR43, UR35, URZ ;  /* 0x000000232b237290 */ /* 0x000fe2000fffe0ff */
[----:B------:R-:W-:Y:S11]  /*1df0*/  BRA.U !UP0, `(.L_x_26) ;  /* 0x0000000108c47547 */ /* 0x000ff6000b800000 */
[----:B------:R-:W-:Y:S01]  /*1e00*/  UMOV UR16, UR41 ;  /* 0x0000002900107c82 */ /* 0x000fe20008000000 */
[----:B------:R-:W-:Y:S01]  /*1e10*/  UMOV UR4, UR7 ;  /* 0x0000000700047c82 */ /* 0x000fe20008000000 */
[----:B------:R-:W-:-:S05]  /*1e20*/  UMOV UR34, URZ ;  /* 0x000000ff00227c82 */ /* 0x000fca0008000000 */
.L_x_32:
[----:B------:R-:W-:Y:S01]  /*1e30*/  ULEA UR33, UR4, UR6, 0x3 ;  /* 0x0000000604217291 */ /* 0x000fe2000f8e18ff */
[----:B------:R-:W-:Y:S01]  /*1e40*/  @P3 MOV R2, 0x4000 ;  /* 0x0000400000023802 */ /* 0x000fe20000000f00 */
[----:B--234-:R-:W-:Y:S10]  /*1e50*/  @P0 BRA `(.L_x_27) ;  /* 0x00000000000c0947 */ /* 0x01cff40003800000 */
[----:B------:R-:W-:-:S04]  /*1e60*/  SHF.L.U32 R3, R12, 0x1f, RZ ;  /* 0x0000001f0c037819 */ /* 0x000fc800000006ff */
[----:B------:R-:W2:Y:S02]  /*1e70*/  SYNCS.PHASECHK.TRANS64.TRYWAIT P0, [UR33+0xd0], R3 ;  /* 0x0000d003ff0075a7 */ /* 0x000ea40008001121 */
[----:B--2---:R-:W-:Y:S05]  /*1e80*/  @!P0 BRA `(.L_x_28) ;  /* 0x0000006c00f88947 */ /* 0x004fea0003800000 */
.L_x_27:
[----:B------:R2:W-:Y:S01]  /*1e90*/  @P3 SYNCS.ARRIVE.TRANS64 RZ, [UR33], R2 ;  /* 0x00000002ffff39a7 */ /* 0x0005e20008000021 */
[----:B------:R-:W-:Y:S02]  /*1ea0*/  ULOP3.LUT UR5, UR23, 0x2, URZ, 0xfc, !UPT ;  /* 0x0000000217057892 */ /* 0x000fe4000f8efcff */
[----:B------:R-:W-:Y:S02]  /*1eb0*/  UIADD3 UR16, UPT, UPT, UR16, 0x1, URZ ;  /* 0x0000000110107890 */ /* 0x000fe4000fffe0ff */
[----:B------:R-:W-:Y:S02]  /*1ec0*/  UISETP.NE.AND UP0, UPT, UR5, 0x2, UPT ;  /* 0x000000020500788c */ /* 0x000fe4000bf05270 */
[----:B------:R-:W-:-:S07]  /*1ed0*/  UISETP.NE.AND UP2, UPT, UR16, 0x1, UPT ;  /* 0x000000011000788c */ /* 0x000fce000bf45270 */
[----:B------:R-:W-:Y:S05]  /*1ee0*/  BRA.U UP0, `(.L_x_29) ;  /* 0x0000000100047547 */ /* 0x000fea000b800000 */
[----:B------:R-:W-:Y:S05]  /*1ef0*/  BPT.TRAP 0x1 ;  /* 0x000000040000795c */ /* 0x000fea0000300000 */
.L_x_29:
[----:B------:R-:W-:Y:S04]  /*1f00*/  BSSY.RECONVERGENT B0, `(.L_x_30) ;  /* 0x0000003000007945 */ /* 0x000fe80003800200 */
[----:B------:R-:W-:Y:S05]  /*1f10*/  @!P2 BRA `(.L_x_31) ;  /* 0x000000000004a947 */ /* 0x000fea0003800000 */
[----:B------:R-:W-:Y:S05]  /*1f20*/  BPT.TRAP 0x1 ;  /* 0x000000040000795c */ /* 0x000fea0000300000 */
.L_x_31:
[----:B------:R-:W-:Y:S05]  /*1f30*/  BSYNC.RECONVERGENT B0 ;  /* 0x0000000000007941 */ /* 0x000fea0003800200 */
.L_x_30:
[----:B------:R-:W-:Y:S02]  /*1f40*/  UIADD3 UR5, UPT, UPT, UR4, 0x1, URZ ;  /* 0x0000000104057890 */ /* 0x000fe4000fffe0ff */
[----:B------:R-:W-:Y:S02]  /*1f50*/  UIADD3 UR14, UP1, UPT, UR26, 0x80, URZ ;  /* 0x000000801a0e7890 */ /* 0x000fe4000ff3e0ff */
[----:B------:R-:W-:Y:S02]  /*1f60*/  UISETP.NE.AND UP0, UPT, UR5, 0x1a, UPT ;  /* 0x0000001a0500788c */ /* 0x000fe4000bf05270 */
[----:B------:R-:W-:Y:S02]  /*1f70*/  ULOP3.LUT UR33, UR33, 0xfefffff8, URZ, 0xc0, !UPT ;  /* 0xfefffff821217892 */ /* 0x000fe4000f8ec0ff */
[----:B------:R-:W-:Y:S02]  /*1f80*/  USEL UR8, URZ, 0x1, UP0 ;  /* 0x00000001ff087887 */ /* 0x000fe40008000000 */
[----:B------:R-:W-:-:S02]  /*1f90*/  USEL UR7, UR5, URZ, UP0 ;  /* 0x000000ff05077287 */ /* 0x000fc40008000000 */
[----:B------:R-:W-:Y:S02]  /*1fa0*/  UIADD3.X UR15, UPT, UPT, URZ, UR27, URZ, UP1, !UPT ;  /* 0x0000001bff0f7290 */ /* 0x000fe40008ffe4ff */
[----:B------:R-:W-:Y:S01]  /*1fb0*/  ULEA UR5, UR7, UR6, 0x3 ;  /* 0x0000000607057291 */ /* 0x000fe2000f8e18ff */
[----:B------:R-:W-:Y:S01]  /*1fc0*/  LOP3.LUT R12, R12, UR8, RZ, 0x3c, !PT ;  /* 0x000000080c0c7c12 */ /* 0x000fe2000f8e3cff */
[----:B------:R-:W-:Y:S02]  /*1fd0*/  USHF.L.U32 UR8, UR4, 0xc, URZ ;  /* 0x0000000c04087899 */ /* 0x000fe400080006ff */
[----:B------:R-:W-:Y:S01]  /*1fe0*/  UIADD3 UR4, UP0, UPT, UR26, 0x180, URZ ;  /* 0x000001801a047890 */ /* 0x000fe2000ff1e0ff */
[----:B-1----:R-:W-:Y:S01]  /*1ff0*/  SHF.L.U32 R0, R12, 0x1f, RZ ;  /* 0x0000001f0c007819 */ /* 0x002fe200000006ff */
[----:B------:R-:W-:Y:S02]  /*2000*/  ULOP3.LUT UR32, UR8, UR22, URZ, 0xfc, !UPT ;  /* 0x0000001608207292 */ /* 0x000fe4000f8efcff */
[----:B------:R-:W-:Y:S01]  /*2010*/  UPRMT UR13, URZ, 0x5410, UR21 ;  /* 0x00005410ff0d7896 */ /* 0x000fe20008000015 */
[----:B------:R3:W4:Y:S01]  /*2020*/  SYNCS.PHASECHK.TRANS64.TRYWAIT P0, [UR5+0xd0], R0 ;  /* 0x0000d000ff0075a7 */ /* 0x0007220008001105 */
[----:B------:R-:W-:-:S02]  /*2030*/  UIADD3 UR32, UPT, UPT, UR6, 0x4400, UR32 ;  /* 0x0000440006207890 */ /* 0x000fc4000fffe020 */
[----:B------:R-:W-:Y:S02]  /*2040*/  UIADD3 UR8, UPT, UPT, UR6, 0x1e400, UR8 ;  /* 0x0001e40006087890 */ /* 0x000fe4000fffe008 */
[----:B------:R-:W-:Y:S01]  /*2050*/  UIADD3.X UR5, UPT, UPT, URZ, UR27, URZ, UP0, !UPT ;  /* 0x0000001bff057290 */ /* 0x000fe200087fe4ff */
[----:B------:R-:W-:Y:S01]  /*2060*/  UMOV UR18, 0x0 ;  /* 0x0000000000127882 */ /* 0x000fe20000000000 */
[----:B------:R-:W-:Y:S01]  /*2070*/  UMOV UR19, 0x10000000 ;  /* 0x1000000000137882 */ /* 0x000fe20000000000 */
[----:B------:R-:W-:Y:S01]  /*2080*/  UMOV UR10, UR34 ;  /* 0x00000022000a7c82 */ /* 0x000fe20008000000 */
[----:B------:R-:W-:Y:S01]  /*2090*/  UMOV UR12, UR36 ;  /* 0x00000024000c7c82 */ /* 0x000fe20008000000 */
[----:B------:R-:W-:Y:S01]  /*20a0*/  UMOV UR9, UR33 ;  /* 0x0000002100097c82 */ /* 0x000fe20008000000 */
[----:B------:R1:W-:Y:S03]  /*20b0*/  UTMALDG.3D.MULTICAST.2CTA [UR32], [UR14], UR13, desc[UR18] ;  /* 0x000012200e0073b4 */ /* 0x0003e6000821180d */
[----:B------:R2:W-:Y:S01]  /*20c0*/  UTMALDG.3D.2CTA [UR8], [UR4], desc[UR18] ;  /* 0x00001208040075b4 */ /* 0x0005e20008211000 */
[----:B-1----:R-:W-:Y:S01]  /*20d0*/  UIADD3 UR34, UPT, UPT, UR34, 0x40, URZ ;  /* 0x0000004022227890 */ /* 0x002fe2000fffe0ff */
[----:B------:R-:W-:Y:S01]  /*20e0*/  UMOV UR13, UR25 ;  /* 0x00000019000d7c82 */ /* 0x000fe20008000000 */
[----:B--2---:R-:W-:Y:S01]  /*20f0*/  UMOV UR4, UR7 ;  /* 0x0000000700047c82 */ /* 0x004fe20008000000 */
[----:B------:R-:W-:Y:S09]  /*2100*/  BRA.U UP2, `(.L_x_32) ;  /* 0xfffffffd02487547 */ /* 0x000ff2000b83ffff */
.L_x_26:
[----:B------:R-:W-:Y:S01]  /*2110*/  ULEA UR4, UR7, UR6, 0x3 ;  /* 0x0000000607047291 */ /* 0x000fe2000f8e18ff */
[----:B-1-3--:R-:W-:Y:S01]  /*2120*/  SHF.L.U32 R0, R12, 0x1f, RZ ;  /* 0x0000001f0c007819 */ /* 0x00afe200000006ff */
[----:B------:R-:W-:Y:S01]  /*2130*/  @!P1 SYNCS.ARRIVE.TRANS64.A1T0 RZ, [UR6+0x1c8], RZ ;  /* 0x0001c8ffffff99a7 */ /* 0x000fe20008100006 */
[----:B------:R-:W-:-:S06]  /*2140*/  UISETP.GT.AND UP0, UPT, UR40, UR39, UPT ;  /* 0x000000272800728c */ /* 0x000fcc000bf04270 */
[----:B--2-4-:R1:W2:Y:S03]  /*2150*/  SYNCS.PHASECHK.TRANS64.TRYWAIT P0, [UR4+0xd0], R0 ;  /* 0x0000d000ff0075a7 */ /* 0x0142a60008001104 */
[----:B------:R-:W-:Y:S05]  /*2160*/  BRA.U !UP0, `(.L_x_33) ;  /* 0x0000000108c47547 */ /* 0x000fea000b800000 */
[----:B------:R-:W-:Y:S01]  /*2170*/  UIADD3 UR24, UPT, UPT, UR44, UR13, URZ ;  /* 0x0000000d2c187290 */ /* 0x000fe2000fffe0ff */
[----:B------:R-:W-:-:S11]  /*2180*/  UMOV UR4, UR7 ;  /* 0x0000000700047c82 */ /* 0x000fd60008000000 */
.L_x_39:
[----:B------:R-:W-:Y:S01]  /*2190*/  ULEA UR17, UR4, UR6, 0x3 ;  /* 0x0000000604117291 */ /* 0x000fe2000f8e18ff */
[----:B--2---:R-:W-:Y:S01]  /*21a0*/  @P3 MOV R2, 0x4000 ;  /* 0x0000400000023802 */ /* 0x004fe20000000f00 */
[----:B--2-4-:R-:W-:Y:S10]  /*21b0*/  @P0 BRA `(.L_x_34) ;  /* 0x00000000000c0947 */ /* 0x014ff40003800000 */
[----:B------:R-:W-:-:S04]  /*21c0*/  SHF.L.U32 R3, R12, 0x1f, RZ ;  /* 0x0000001f0c037819 */ /* 0x000fc800000006ff */
[----:B------:R-:W2:Y:S02]  /*21d0*/  SYNCS.PHASECHK.TRANS64.TRYWAIT P0, [UR17+0xd0], R3 ;  /* 0x0000d003ff0075a7 */ /* 0x000ea40008001111 */
[----:B--2---:R-:W-:Y:S05]  /*21e0*/  @!P0 BRA `(.L_x_35) ;  /* 0x0000006c00388947 */ /* 0x004fea0003800000 */
.L_x_34:
[----:B------:R2:W-:Y:S01]  /*21f0*/  @P3 SYNCS.ARRIVE.TRANS64 RZ, [UR17], R2 ;  /* 0x00000002ffff39a7 */ /* 0x0005e20008000011 */
[----:B------:R-:W-:-:S04]  /*2200*/  ULOP3.LUT UR5, UR23, 0x2, URZ, 0xfc, !UPT ;  /* 0x0000000217057892 */ /* 0x000fc8000f8efcff */
[----:B------:R-:W-:-:S09]  /*2210*/  UISETP.NE.AND UP0, UPT, UR5, 0x2, UPT ;  /* 0x000000020500788c */ /* 0x000fd2000bf05270 */
[----:B------:R-:W-:Y:S05]  /*2220*/  BRA.U UP0, `(.L_x_36) ;  /* 0x0000000100047547 */ /* 0x000fea000b800000 */
[----:B------:R-:W-:Y:S05]  /*2230*/  BPT.TRAP 0x1 ;  /* 0x000000040000795c */ /* 0x000fea0000300000 */
.L_x_36:
[----:B------:R-:W-:Y:S04]  /*2240*/  BSSY.RECONVERGENT B0, `(.L_x_37) ;  /* 0x0000003000007945 */ /* 0x000fe80003800200 */
[----:B------:R-:W-:Y:S05]  /*2250*/  @!P2 BRA `(.L_x_38) ;  /* 0x000000000004a947 */ /* 0x000fea0003800000 */
[----:B------:R-:W-:Y:S05]  /*2260*/  BPT.TRAP 0x1 ;  /* 0x000000040000795c */ /* 0x000fea0000300000 */
.L_x_38:
[----:B------:R-:W-:Y:S05]  /*2270*/  BSYNC.RECONVERGENT B0 ;  /* 0x0000000000007941 */ /* 0x000fea0003800200 */
.L_x_37:
[----:B------:R-:W-:Y:S02]  /*2280*/  UIADD3 UR5, UPT, UPT, UR4, 0x1, URZ ;  /* 0x0000000104057890 */ /* 0x000fe4000fffe0ff */
[----:B------:R-:W-:Y:S02]  /*2290*/  USHF.L.U32 UR18, UR13, 0x6, URZ ;  /* 0x000000060d127899 */ /* 0x000fe400080006ff */
[----:B------:R-:W-:Y:S02]  /*22a0*/  UISETP.NE.AND UP0, UPT, UR5, 0x1a, UPT ;  /* 0x0000001a0500788c */ /* 0x000fe4000bf05270 */
[----:B------:R-:W-:Y:S02]  /*22b0*/  ULOP3.LUT UR17, UR17, 0xfefffff8, URZ, 0xc0, !UPT ;  /* 0xfefffff811117892 */ /* 0x000fe4000f8ec0ff */
[----:B------:R-:W-:Y:S02]  /*22c0*/  USEL UR8, URZ, 0x1, UP0 ;  /* 0x00000001ff087887 */ /* 0x000fe40008000000 */
[----:B------:R-:W-:-:S02]  /*22d0*/  USEL UR7, UR5, URZ, UP0 ;  /* 0x000000ff05077287 */ /* 0x000fc40008000000 */
[----:B------:R-:W-:Y:S02]  /*22e0*/  UIADD3 UR14, UP0, UPT, UR26, 0x180, URZ ;  /* 0x000001801a0e7890 */ /* 0x000fe4000ff1e0ff */
        /* <DEDUP_REMOVED lines=9> */
[----:B------:R-:W-:Y:S02]  /*2380*/  UIADD3.X UR5, UPT, UPT, URZ, UR27, URZ, UP1, !UPT ;  /* 0x0000001bff057290 */ /* 0x000fe40008ffe4ff */
[----:B------:R-:W-:Y:S02]  /*2390*/  UIADD3 UR8, UPT, UPT, UR6, 0x1e400, UR8 ;  /* 0x0001e40006087890 */ /* 0x000fe4000fffe008 */
[----:B------:R-:W-:Y:S01]  /*23a0*/  UIADD3.X UR15, UPT, UPT, URZ, UR27, URZ, UP0, !UPT ;  /* 0x0000001bff0f7290 */ /* 0x000fe200087fe4ff */
[----:B------:R-:W-:Y:S01]  /*23b0*/  UMOV UR28, 0x0 ;  /* 0x00000000001c7882 */ /* 0x000fe20000000000 */
[----:B------:R-:W-:Y:S01]  /*23c0*/  UMOV UR29, 0x10000000 ;  /* 0x10000000001d7882 */ /* 0x000fe20000000000 */
[----:B------:R-:W-:Y:S01]  /*23d0*/  UMOV UR19, UR35 ;  /* 0x0000002300137c82 */ /* 0x000fe20008000000 */
[----:B------:R-:W-:Y:S01]  /*23e0*/  UMOV UR20, UR36 ;  /* 0x0000002400147c82 */ /* 0x000fe20008000000 */
[----:B------:R-:W-:Y:S01]  /*23f0*/  UMOV UR12, UR36 ;  /* 0x00000024000c7c82 */ /* 0x000fe20008000000 */
[----:B------:R1:W-:Y:S01]  /*2400*/  UTMALDG.3D.MULTICAST.2CTA [UR16], [UR4], UR10, desc[UR28] ;  /* 0x00001c10040073b4 */ /* 0x0003e2000821180a */
[----:B------:R-:W-:Y:S01]  /*2410*/  UMOV UR9, UR17 ;  /* 0x0000001100097c82 */ /* 0x000fe20008000000 */
[----:B------:R-:W-:-:S04]  /*2420*/  UIADD3 UR13, UPT, UPT, UR13, 0x1, URZ ;  /* 0x000000010d0d7890 */ /* 0x000fc8000fffe0ff */
[----:B------:R-:W-:Y:S01]  /*2430*/  UISETP.NE.AND UP0, UPT, UR13, UR24, UPT ;  /* 0x000000180d00728c */ /* 0x000fe2000bf05270 */
[----:B-1----:R-:W-:Y:S01]  /*2440*/  UMOV UR10, UR18 ;  /* 0x00000012000a7c82 */ /* 0x002fe20008000000 */
[----:B------:R-:W-:Y:S01]  /*2450*/  UMOV UR4, UR7 ;  /* 0x0000000700047c82 */ /* 0x000fe20008000000 */
[----:B------:R3:W-:Y:S06]  /*2460*/  UTMALDG.3D.2CTA [UR8], [UR14], desc[UR28] ;  /* 0x00001c080e0075b4 */ /* 0x0007ec0008211000 */
[----:B---3--:R-:W-:Y:S05]  /*2470*/  BRA.U UP0, `(.L_x_39) ;  /* 0xfffffffd00447547 */ /* 0x008fea000b83ffff */
.L_x_33:
[C---:B------:R-:W-:Y:S01]  /*2480*/  LEA R3, R11.reuse, UR6, 0x3 ;  /* 0x000000060b037c11 */ /* 0x040fe2000f8e18ff */
[----:B------:R-:W-:Y:S01]  /*2490*/  NOP ;  /* 0x0000000000007918 */ /* 0x000fe20000000000 */
[----:B-1----:R-:W-:Y:S02]  /*24a0*/  SHF.L.U32 R0, R10, 0x1f, RZ ;  /* 0x0000001f0a007819 */ /* 0x002fe400000006ff */
[----:B------:R-:W-:Y:S02]  /*24b0*/  LEA R4, R11, UR6, 0x4 ;  /* 0x000000060b047c11 */ /* 0x000fe4000f8e20ff */
[----:B--2-4-:R-:W1:Y:S02]  /*24c0*/  SYNCS.PHASECHK.TRANS64.TRYWAIT P0, [R3+URZ+0x1d0], R0 ;  /* 0x0001d000030075a7 */ /* 0x014e6400080011ff */
[----:B-1----:R-:W-:Y:S05]  /*24d0*/  @!P0 BRA `(.L_x_40) ;  /* 0x0000006800948947 */ /* 0x002fea0003800000 */
.L_x_149:
[----:B------:R-:W2:Y:S01]  /*24e0*/  LDS.128 R4, [R4+0x260] ;  /* 0x0002600004047984 */ /* 0x000ea20000000c00 */
[----:B------:R-:W-:Y:S01]  /*24f0*/  UISETP.GE.AND UP0, UPT, UR42, 0x1, UPT ;  /* 0x000000012a00788c */ /* 0x000fe2000bf06270 */
[----:B------:R-:W-:Y:S01]  /*2500*/  @!PT LDS RZ, [RZ] ;  /* 0x00000000fffff984 */ /* 0x000fe20000000800 */
[----:B------:R-:W-:Y:S01]  /*2510*/  @!PT LDS RZ, [RZ] ;  /* 0x00000000fffff984 */ /* 0x000fe20000000800 */
[----:B------:R-:W-:Y:S01]  /*2520*/  @!PT LDS RZ, [RZ] ;  /* 0x00000000fffff984 */ /* 0x000fe20000000800 */
[----:B------:R-:W-:Y:S01]  /*2530*/  @!PT LDS RZ, [RZ] ;  /* 0x00000000fffff984 */ /* 0x000fe20000000800 */
[----:B------:R3:W-:Y:S06]  /*2540*/  MEMBAR.ALL.CTA ;  /* 0x0000000000007992 */ /* 0x0007ec0000008000 */
[----:B---3--:R-:W3:Y:S01]  /*2550*/  FENCE.VIEW.ASYNC.S ;  /* 0x00000000000073c6 */ /* 0x008ee20000000000 */
[----:B--2---:R-:W-:-:S13]  /*2560*/  LOP3.LUT P0, RZ, R6, 0x1, RZ, 0xc0, !PT ;  /* 0x0000000106ff7812 */ /* 0x004fda000780c0ff */
[----:B---3--:R-:W-:Y:S01]  /*2570*/  VOTEU.ANY UP1, P0 ;  /* 0x0000000000ff7886 */ /* 0x008fe20000020100 */
[----:B------:R-:W-:-:S13]  /*2580*/  PLOP3.LUT P0, PT, PT, PT, UP1, 0x80, 0x8 ;  /* 0x000000000008781c */ /* 0x000fda0003f0f018 */
[----:B-1----:R-:W-:Y:S02]  /*2590*/  @P0 LOP3.LUT R0, R5, 0xffff, RZ, 0xc0, !PT ;  /* 0x0000ffff05000812 */ /* 0x002fe400078ec0ff */
[----:B------:R-:W-:Y:S02]  /*25a0*/  @P0 MOV R2, R4 ;  /* 0x0000000400020202 */ /* 0x000fe40000000f00 */
[----:B------:R-:W-:Y:S01]  /*25b0*/  @P0 R2UR UR5, R0 ;  /* 0x00000000000502ca */ /* 0x000fe200000e0000 */
[----:B------:R-:W-:Y:S01]  /*25c0*/  VIADD R0, R3, 0x1e0 ;  /* 0x000001e003007836 */ /* 0x000fe20000000000 */
[----:B------:R-:W-:Y:S02]  /*25d0*/  @P0 SHF.R.U32.HI R4, RZ, 0x10, R5 ;  /* 0x00000010ff040819 */ /* 0x000fe40000011605 */
[----:B------:R-:W-:Y:S02]  /*25e0*/  @P0 R2UR UR8, R2 ;  /* 0x00000000020802ca */ /* 0x000fe400000e0000 */
[----:B------:R-:W-:-:S02]  /*25f0*/  PRMT R0, RZ, 0x654, R0 ;  /* 0x00000654ff007816 */ /* 0x000fc40000000000 */
[----:B------:R-:W-:Y:S02]  /*2600*/  @P0 R2UR UR4, R4 ;  /* 0x00000000040402ca */ /* 0x000fe400000e0000 */
[----:B------:R1:W-:Y:S03]  /*2610*/  SYNCS.ARRIVE.TRANS64.RED.A1T0 RZ, [R0+URZ], RZ ;  /* 0x000000ff00ff79a7 */ /* 0x0003e600081004ff */
[----:B------:R-:W-:-:S04]  /*2620*/  @UP1 UMOV UR30, UR5 ;  /* 0x00000005001e1c82 */ /* 0x000fc80008000000 */
[----:B------:R-:W-:-:S04]  /*2630*/  @UP1 UMOV UR31, UR8 ;  /* 0x00000008001f1c82 */ /* 0x000fc80008000000 */
[----:B------:R-:W-:Y:S01]  /*2640*/  @UP1 UMOV UR36, UR4 ;  /* 0x0000000400241c82 */ /* 0x000fe20008000000 */
[----:B------:R-:W-:Y:S05]  /*2650*/  BRA.U !UP0, `(.L_x_41) ;  /* 0x0000000108d47547 */ /* 0x000fea000b800000 */
[----:B------:R-:W2:Y:S01]  /*2660*/  LDCU.128 UR12, c[0x0][0xb10] ;  /* 0x00016200ff0c77ac */ /* 0x000ea20008000c00 */
[----:B------:R-:W3:Y:S01]  /*2670*/  LDCU UR24, c[0x0][0xb20] ;  /* 0x00016400ff1877ac */ /* 0x000ee20008000800 */
[----:B------:R-:W4:Y:S01]  /*2680*/  LDCU UR20, c[0x0][0xb0c] ;  /* 0x00016180ff1477ac */ /* 0x000f220008000800 */
[----:B------:R-:W1:Y:S01]  /*2690*/  LDCU.64 UR10, c[0x0][0xb28] ;  /* 0x00016500ff0a77ac */ /* 0x000e620008000a00 */
[----:B------:R-:W-:Y:S02]  /*26a0*/  UISETP.NE.AND UP3, UPT, UR42, 0x1, UPT ;  /* 0x000000012a00788c */ /* 0x000fe4000bf65270 */
[----:B--2---:R-:W-:Y:S02]  /*26b0*/  UIMAD.WIDE.U32 UR8, UR37, UR15, URZ ;  /* 0x0000000f250872a5 */ /* 0x004fe4000f8e00ff */
[----:B------:R-:W-:Y:S02]  /*26c0*/  UIMAD.WIDE.U32 UR4, UR38, UR12, URZ ;  /* 0x0000000c260472a5 */ /* 0x000fe4000f8e00ff */
[----:B------:R-:W-:-:S02]  /*26d0*/  UISETP.NE.AND UP0, UPT, UR14, 0x1, UPT ;  /* 0x000000010e00788c */ /* 0x000fc4000bf05270 */
[----:B------:R-:W-:Y:S01]  /*26e0*/  UIMAD.WIDE.U32 UR28, UR30, UR15, URZ ;  /* 0x0000000f1e1c72a5 */ /* 0x000fe2000f8e00ff */
[----:B------:R-:W-:Y:S02]  /*26f0*/  UMOV UR8, UR9 ;  /* 0x0000000900087c82 */ /* 0x000fe40008000000 */
[----:B------:R-:W-:Y:S01]  /*2700*/  UMOV UR4, UR5 ;  /* 0x0000000500047c82 */ /* 0x000fe20008000000 */
[----:B---3--:R-:W-:Y:S02]  /*2710*/  USHF.R.U32.HI UR8, URZ, UR24, UR8 ;  /* 0x00000018ff087299 */ /* 0x008fe40008011608 */
[----:B----4-:R-:W-:Y:S02]  /*2720*/  UISETP.NE.AND UP2, UPT, UR20, 0x1, UPT ;  /* 0x000000011400788c */ /* 0x010fe4000bf45270 */
[----:B------:R-:W-:Y:S02]  /*2730*/  USHF.R.U32.HI UR4, URZ, UR13, UR4 ;  /* 0x0000000dff047299 */ /* 0x000fe40008011604 */
[----:B------:R-:W-:-:S02]  /*2740*/  USEL UR5, UR37, UR8, !UP0 ;  /* 0x0000000825057287 */ /* 0x000fc4000c000000 */
[----:B------:R-:W-:Y:S02]  /*2750*/  USEL UR8, UR38, UR4, !UP2 ;  /* 0x0000000426087287 */ /* 0x000fe4000d000000 */
[----:B-1----:R-:W-:Y:S01]  /*2760*/  UIMAD.WIDE.U32 UR16, UR5, UR10, URZ ;  /* 0x0000000a051072a5 */ /* 0x002fe2000f8e00ff */
[----:B------:R-:W-:Y:S01]  /*2770*/  UMOV UR4, UR29 ;  /* 0x0000001d00047c82 */ /* 0x000fe20008000000 */
[----:B------:R-:W-:Y:S02]  /*2780*/  UIMAD.WIDE.U32 UR18, UR31, UR12, URZ ;  /* 0x0000000c1f1272a5 */ /* 0x000fe4000f8e00ff */
[----:B------:R-:W-:-:S03]  /*2790*/  UIMAD.WIDE.U32 UR28, UR8, UR10, URZ ;  /* 0x0000000a081c72a5 */ /* 0x000fc6000f8e00ff */
[----:B------:R-:W-:Y:S01]  /*27a0*/  UMOV UR16, UR17 ;  /* 0x0000001100107c82 */ /* 0x000fe20008000000 */
[----:B------:R-:W-:Y:S02]  /*27b0*/  USHF.R.U32.HI UR4, URZ, UR24, UR4 ;  /* 0x00000018ff047299 */ /* 0x000fe40008011604 */
[----:B------:R-:W-:Y:S01]  /*27c0*/  @UP3 USHF.R.U32.HI UR5, URZ, UR11, UR16 ;  /* 0x0000000bff053299 */ /* 0x000fe20008011610 */
[----:B------:R-:W-:Y:S01]  /*27d0*/  UMOV UR18, UR19 ;  /* 0x0000001300127c82 */ /* 0x000fe20008000000 */
[----:B------:R-:W-:Y:S01]  /*27e0*/  UMOV UR28, UR29 ;  /* 0x0000001d001c7c82 */ /* 0x000fe20008000000 */
[----:B------:R-:W-:Y:S02]  /*27f0*/  USHF.R.U32.HI UR13, URZ, UR13, UR18 ;  /* 0x0000000dff0d7299 */ /* 0x000fe40008011612 */
[----:B------:R-:W-:Y:S02]  /*2800*/  USEL UR4, UR30, UR4, !UP0 ;  /* 0x000000041e047287 */ /* 0x000fe4000c000000 */
[----:B------:R-:W-:-:S02]  /*2810*/  @UP3 USHF.R.U32.HI UR8, URZ, UR11, UR28 ;  /* 0x0000000bff083299 */ /* 0x000fc4000801161c */
[----:B------:R-:W-:Y:S02]  /*2820*/  UIMAD UR9, UR42, UR5, URZ ;  /* 0x000000052a0972a4 */ /* 0x000fe4000f8e02ff */
[----:B------:R-:W-:Y:S02]  /*2830*/  USEL UR5, UR31, UR13, !UP2 ;  /* 0x0000000d1f057287 */ /* 0x000fe4000d000000 */
[----:B------:R-:W-:Y:S02]  /*2840*/  UIMAD UR12, UR42, UR8, URZ ;  /* 0x000000082a0c72a4 */ /* 0x000fe4000f8e02ff */
[----:B------:R-:W-:Y:S02]  /*2850*/  UISETP.GE.AND UP0, UPT, UR4, UR9, UPT ;  /* 0x000000090400728c */ /* 0x000fe4000bf06270 */
[----:B------:R-:W-:Y:S02]  /*2860*/  UIMAD.WIDE.U32 UR16, UR4, UR10, URZ ;  /* 0x0000000a041072a5 */ /* 0x000fe4000f8e00ff */
[----:B------:R-:W-:-:S02]  /*2870*/  UISETP.GE.OR UP0, UPT, UR5, UR12, UP0 ;  /* 0x0000000c0500728c */ /* 0x000fc40008706670 */
        /* <DEDUP_REMOVED lines=19> */
.L_x_41:
[----:B------:R-:W2:Y:S02]  /*29b0*/  LDCU UR4, c[0x0][0xb30] ;  /* 0x00016600ff0477ac */ /* 0x000ea40008000800 */
[----:B--2---:R-:W-:-:S09]  /*29c0*/  UISETP.NE.AND UP0, UPT, UR4, 0x1, UPT ;  /* 0x000000010400788c */ /* 0x004fd2000bf05270 */
[----:B------:R-:W-:Y:S05]  /*29d0*/  BRA.U UP0, `(.L_x_42) ;  /* 0x0000000100447547 */ /* 0x000fea000b800000 */
[----:B------:R-:W2:Y:S01]  /*29e0*/  LDCU.128 UR12, c[0x0][0xb10] ;  /* 0x00016200ff0c77ac */ /* 0x000ea20008000c00 */
[----:B------:R-:W3:Y:S01]  /*29f0*/  LDCU UR10, c[0x0][0xb0c] ;  /* 0x00016180ff0a77ac */ /* 0x000ee20008000800 */
[----:B------:R-:W4:Y:S01]  /*2a00*/  LDCU UR11, c[0x0][0xb20] ;  /* 0x00016400ff0b77ac */ /* 0x000f220008000800 */
[----:B--2---:R-:W-:Y:S02]  /*2a10*/  UIMAD.WIDE.U32 UR8, UR31, UR12, URZ ;  /* 0x0000000c1f0872a5 */ /* 0x004fe4000f8e00ff */
[----:B------:R-:W-:Y:S02]  /*2a20*/  UIMAD.WIDE.U32 UR4, UR30, UR15, URZ ;  /* 0x0000000f1e0472a5 */ /* 0x000fe4000f8e00ff */
[----:B---3--:R-:W-:Y:S02]  /*2a30*/  UISETP.NE.AND UP2, UPT, UR10, 0x1, UPT ;  /* 0x000000010a00788c */ /* 0x008fe4000bf45270 */
[----:B------:R-:W-:Y:S01]  /*2a40*/  UISETP.NE.AND UP0, UPT, UR14, 0x1, UPT ;  /* 0x000000010e00788c */ /* 0x000fe2000bf05270 */
[----:B------:R-:W-:-:S02]  /*2a50*/  UMOV UR8, UR9 ;  /* 0x0000000900087c82 */ /* 0x000fc40008000000 */
[----:B------:R-:W-:Y:S01]  /*2a60*/  UMOV UR4, UR5 ;  /* 0x0000000500047c82 */ /* 0x000fe20008000000 */
[----:B------:R-:W-:Y:S02]  /*2a70*/  USHF.R.U32.HI UR13, URZ, UR13, UR8 ;  /* 0x0000000dff0d7299 */ /* 0x000fe40008011608 */
[----:B----4-:R-:W-:Y:S02]  /*2a80*/  USHF.R.U32.HI UR4, URZ, UR11, UR4 ;  /* 0x0000000bff047299 */ /* 0x010fe40008011604 */
[----:B------:R-:W-:Y:S02]  /*2a90*/  USEL UR5, UR31, UR13, !UP2 ;  /* 0x0000000d1f057287 */ /* 0x000fe4000d000000 */
[----:B------:R-:W-:-:S04]  /*2aa0*/  USEL UR4, UR30, UR4, !UP0 ;  /* 0x000000041e047287 */ /* 0x000fc8000c000000 */
[----:B------:R-:W-:Y:S02]  /*2ab0*/  UIADD3 UR8, UPT, UPT, UR5, -UR4, URZ ;  /* 0x8000000405087290 */ /* 0x000fe4000fffe0ff */
[----:B------:R-:W-:Y:S02]  /*2ac0*/  UIADD3 UR4, UPT, UPT, -UR5, UR4, URZ ;  /* 0x0000000405047290 */ /* 0x000fe4000fffe1ff */
[----:B------:R-:W-:Y:S02]  /*2ad0*/  UIMAD UR30, UR8, UR14, UR30 ;  /* 0x0000000e081e72a4 */ /* 0x000fe4000f8e021e */
[----:B------:R-:W-:-:S12]  /*2ae0*/  UIMAD UR31, UR4, UR10, UR31 ;  /* 0x0000000a041f72a4 */ /* 0x000fd8000f8e021f */
.L_x_42:
[----:B------:R-:W-:Y:S01]  /*2af0*/  VIADD R11, R11, 0x1 ;  /* 0x000000010b0b7836 */ /* 0x000fe20000000000 */
[----:B------:R-:W-:Y:S01]  /*2b00*/  R2UR UR4, R78 ;  /* 0x000000004e0472ca */ /* 0x000fe200000e0000 */
[----:B------:R-:W-:Y:S01]  /*2b10*/  UIADD3 UR24, UPT, UPT, UR30, UR63, URZ ;  /* 0x0000003f1e187290 */ /* 0x000fe2000fffe0ff */
[----:B------:R-:W-:Y:S02]  /*2b20*/  PLOP3.LUT P1, PT, PT, PT, PT, 0x80, 0x8 ;  /* 0x000000000008781c */ /* 0x000fe40003f2f070 */
[----:B------:R-:W-:-:S04]  /*2b30*/  ISETP.NE.AND P0, PT, R11, 0x2, PT ;  /* 0x000000020b00780c */ /* 0x000fc80003f05270 */
[----:B-1----:R-:W-:Y:S02]  /*2b40*/  SEL R0, RZ, 0x1, P0 ;  /* 0x00000001ff007807 */ /* 0x002fe40000000000 */
[----:B------:R-:W-:Y:S02]  /*2b50*/  SEL R11, R11, RZ, P0 ;  /* 0x000000ff0b0b7207 */ /* 0x000fe40000000000 */
[----:B------:R-:W-:Y:S01]  /*2b60*/  LOP3.LUT R10, R10, R0, RZ, 0x3c, !PT ;  /* 0x000000000a0a7212 */ /* 0x000fe200078e3cff */
[----:B------:R-:W-:Y:S01]  /*2b70*/  UIADD3 UR20, UPT, UPT, UR31, UR4, URZ ;  /* 0x000000041f147290 */ /* 0x000fe2000fffe0ff */
[----:B------:R-:W-:Y:S11]  /*2b80*/  BRA.U UP1, `(.L_x_43) ;  /* 0xfffffff101287547 */ /* 0x000ff6000b83ffff */
[----:B------:R-:W-:Y:S01]  /*2b90*/  UIADD3 UR8, UPT, UPT, UR6, 0xd0, URZ ;  /* 0x000000d006087890 */ /* 0x000fe2000fffe0ff */
[----:B------:R-:W-:-:S03]  /*2ba0*/  SHF.L.U32 R2, R12, 0x1f, RZ ;  /* 0x0000001f0c027819 */ /* 0x000fc600000006ff */
[----:B------:R-:W-:-:S09]  /*2bb0*/  ULEA UR4, UR7, UR8, 0x3 ;  /* 0x0000000807047291 */ /* 0x000fd2000f8e18ff */
[----:B------:R-:W1:Y:S02]  /*2bc0*/  SYNCS.PHASECHK.TRANS64.TRYWAIT P0, [UR4], R2 ;  /* 0x00000002ff0075a7 */ /* 0x000e640008001104 */
[----:B-1----:R-:W-:Y:S05]  /*2bd0*/  @!P0 BRA `(.L_x_44) ;  /* 0x0000006000e88947 */ /* 0x002fea0003800000 */
.L_x_151:
[----:B------:R-:W-:-:S04]  /*2be0*/  UIADD3 UR4, UPT, UPT, UR7, 0x1, URZ ;  /* 0x0000000107047890 */ /* 0x000fc8000fffe0ff */
[----:B------:R-:W-:-:S04]  /*2bf0*/  UISETP.NE.AND UP0, UPT, UR4, 0x1a, UPT ;  /* 0x0000001a0400788c */ /* 0x000fc8000bf05270 */
[----:B------:R-:W-:Y:S02]  /*2c00*/  USEL UR6, URZ, 0x1, UP0 ;  /* 0x00000001ff067887 */ /* 0x000fe40008000000 */
[----:B------:R-:W-:-:S04]  /*2c10*/  USEL UR4, UR4, URZ, UP0 ;  /* 0x000000ff04047287 */ /* 0x000fc80008000000 */
[----:B------:R-:W-:Y:S01]  /*2c20*/  ULEA UR5, UR4, UR8, 0x3 ;  /* 0x0000000804057291 */ /* 0x000fe2000f8e18ff */
[----:B-1----:R-:W-:-:S04]  /*2c30*/  LOP3.LUT R2, R12, UR6, RZ, 0x3c, !PT ;  /* 0x000000060c027c12 */ /* 0x002fc8000f8e3cff */
[----:B------:R-:W-:-:S04]  /*2c40*/  SHF.L.U32 R3, R2, 0x1f, RZ ;  /* 0x0000001f02037819 */ /* 0x000fc800000006ff */
[----:B------:R-:W1:Y:S02]  /*2c50*/  SYNCS.PHASECHK.TRANS64.TRYWAIT P0, [UR5], R3 ;  /* 0x00000003ff0075a7 */ /* 0x000e640008001105 */
[----:B-1----:R-:W-:Y:S05]  /*2c60*/  @!P0 BRA `(.L_x_45) ;  /* 0x0000006000dc8947 */ /* 0x002fea0003800000 */
.L_x_153:
[----:B------:R-:W-:-:S04]  /*2c70*/  UIADD3 UR4, UPT, UPT, UR4, 0x1, URZ ;  /* 0x0000000104047890 */ /* 0x000fc8000fffe0ff */
[----:B------:R-:W-:-:S04]  /*2c80*/  UISETP.NE.AND UP0, UPT, UR4, 0x1a, UPT ;  /* 0x0000001a0400788c */ /* 0x000fc8000bf05270 */
[----:B------:R-:W-:Y:S02]  /*2c90*/  USEL UR6, URZ, 0x1, UP0 ;  /* 0x00000001ff067887 */ /* 0x000fe40008000000 */
[----:B------:R-:W-:-:S04]  /*2ca0*/  USEL UR4, UR4, URZ, UP0 ;  /* 0x000000ff04047287 */ /* 0x000fc80008000000 */
[----:B------:R-:W-:Y:S01]  /*2cb0*/  ULEA UR5, UR4, UR8, 0x3 ;  /* 0x0000000804057291 */ /* 0x000fe2000f8e18ff */
[----:B------:R-:W-:-:S04]  /*2cc0*/  LOP3.LUT R2, R2, UR6, RZ, 0x3c, !PT ;  /* 0x0000000602027c12 */ /* 0x000fc8000f8e3cff */
[----:B-1----:R-:W-:-:S04]  /*2cd0*/  SHF.L.U32 R3, R2, 0x1f, RZ ;  /* 0x0000001f02037819 */ /* 0x002fc800000006ff */
[----:B------:R-:W1:Y:S02]  /*2ce0*/  SYNCS.PHASECHK.TRANS64.TRYWAIT P0, [UR5], R3 ;  /* 0x00000003ff0075a7 */ /* 0x000e640008001105 */
[----:B-1----:R-:W-:Y:S05]  /*2cf0*/  @!P0 BRA `(.L_x_46) ;  /* 0x0000006000d08947 */ /* 0x002fea0003800000 */
.L_x_155:
        /* <DEDUP_REMOVED lines=9> */
.L_x_157:
        /* <DEDUP_REMOVED lines=9> */
.L_x_159:
        /* <DEDUP_REMOVED lines=9> */
.L_x_161:
        /* <DEDUP_REMOVED lines=9> */
.L_x_163:
        /* <DEDUP_REMOVED lines=9> */
.L_x_165:
        /* <DEDUP_REMOVED lines=9> */
.L_x_167:
        /* <DEDUP_REMOVED lines=9> */
.L_x_169:
        /* <DEDUP_REMOVED lines=9> */
.L_x_171:
        /* <DEDUP_REMOVED lines=9> */
.L_x_173:
        /* <DEDUP_REMOVED lines=9> */
.L_x_175:
        /* <DEDUP_REMOVED lines=9> */
.L_x_177:
        /* <DEDUP_REMOVED lines=9> */
.L_x_179:
        /* <DEDUP_REMOVED lines=9> */
.L_x_181:
        /* <DEDUP_REMOVED lines=9> */
.L_x_183:
        /* <DEDUP_REMOVED lines=9> */
.L_x_185:
        /* <DEDUP_REMOVED lines=9> */
.L_x_187:
        /* <DEDUP_REMOVED lines=9> */
.L_x_189:
        /* <DEDUP_REMOVED lines=9> */
.L_x_191:
        /* <DEDUP_REMOVED lines=9> */
.L_x_193:
        /* <DEDUP_REMOVED lines=9> */
.L_x_195:
        /* <DEDUP_REMOVED lines=9> */
.L_x_197:
        /* <DEDUP_REMOVED lines=9> */
.L_x_199:
[----:B------:R-:W-:-:S04]  /*3960*/  UIADD3 UR4, UPT, UPT, UR4, 0x1, URZ ;  /* 0x0000000104047890 */ /* 0x000fc8000fffe0ff */
[----:B------:R-:W-:-:S04]  /*3970*/  UISETP.NE.AND UP0, UPT, UR4, 0x1a, UPT ;  /* 0x0000001a0400788c */ /* 0x000fc8000bf05270 */
[----:B------:R-:W-:Y:S02]  /*3980*/  USEL UR5, URZ, 0x1, UP0 ;  /* 0x00000001ff057887 */ /* 0x000fe40008000000 */
[----:B------:R-:W-:-:S04]  /*3990*/  USEL UR4, UR4, URZ, UP0 ;  /* 0x000000ff04047287 */ /* 0x000fc80008000000 */
[----:B------:R-:W-:Y:S01]  /*39a0*/  ULEA UR4, UR4, UR8, 0x3 ;  /* 0x0000000804047291 */ /* 0x000fe2000f8e18ff */
[----:B------:R-:W-:-:S04]  /*39b0*/  LOP3.LUT R2, R2, UR5, RZ, 0x3c, !PT ;  /* 0x0000000502027c12 */ /* 0x000fc8000f8e3cff */
[----:B------:R-:W-:Y:S01]  /*39c0*/  SHF.L.U32 R2, R2, 0x1f, RZ ;  /* 0x0000001f02027819 */ /* 0x000fe200000006ff */
[----:B-1----:R-:W-:-:S07]  /*39d0*/  IMAD.U32 R0, RZ, RZ, UR4 ;  /* 0x00000004ff007e24 */ /* 0x002fce000f8e00ff */
.L_x_69:
[----:B-1----:R1:W2:Y:S02]  /*39e0*/  SYNCS.PHASECHK.TRANS64.TRYWAIT P0, [R0+URZ], R2 ;  /* 0x00000002000075a7 */ /* 0x0022a400080011ff */
[----:B--2---:R-:W-:Y:S05]  /*39f0*/  @!P0 NANOSLEEP.SYNCS 0x989680 ;  /* 0x009896800000895d */ /* 0x004fea0003900000 */
[----:B------:R-:W2:Y:S02]  /*3a00*/  @!P0 SYNCS.PHASECHK.TRANS64 P0, [R0+URZ], R2 ;  /* 0x00000002000085a7 */ /* 0x000ea400080010ff */
[----:B--2---:R-:W-:Y:S05]  /*3a10*/  @P0 EXIT ;  /* 0x000000000000094d */ /* 0x004fea0003800000 */
[----:B------:R-:W-:Y:S05]  /*3a20*/  BRA `(.L_x_69) ;  /* 0xfffffffc00ec7947 */ /* 0x000fea000383ffff */
.L_x_23:
[----:B------:R-:W-:-:S04]  /*3a30*/  UISETP.NE.AND UP0, UPT, UR46, URZ, UPT ;  /* 0x000000ff2e00728c */ /* 0x000fc8000bf05270 */
[----:B------:R-:W-:-:S09]  /*3a40*/  UISETP.NE.OR UP0, UPT, UR25, 0x1, UP0 ;  /* 0x000000011900788c */ /* 0x000fd20008705670 */
[----:B------:R-:W-:Y:S05]  /*3a50*/  BRA.U UP0, `(.L_x_70) ;  /* 0x0000000500487547 */ /* 0x000fea000b800000 */
[----:B------:R-:W-:Y:S01]  /*3a60*/  ISETP.GE.U32.AND P2, PT, R0, 0x4, PT ;  /* 0x000000040000780c */ /* 0x000fe20003f46070 */
[----:B------:R-:W-:Y:S01]  /*3a70*/  IMAD.MOV.U32 R12, RZ, RZ, 0x1 ;  /* 0x00000001ff0c7424 */ /* 0x000fe200078e00ff */
[----:B------:R-:W-:Y:S02]  /*3a80*/  CS2R R10, SRZ ;  /* 0x00000000000a7805 */ /* 0x000fe4000001ff00 */
[----:B------:R-:W-:Y:S01]  /*3a90*/  CS2R R8, SRZ ;  /* 0x0000000000087805 */ /* 0x000fe2000001ff00 */
[----:B------:R-:W-:Y:S01]  /*3aa0*/  UMOV UR6, 0x400 ;  /* 0x0000040000067882 */ /* 0x000fe20000000000 */
[----:B------:R-:W-:Y:S01]  /*3ab0*/  UMOV UR5, URZ ;  /* 0x000000ff00057c82 */ /* 0x000fe20008000000 */
[----:B------:R-:W-:-:S12]  /*3ac0*/  ULEA UR6, UR46, UR6, 0x18 ;  /* 0x000000062e067291 */ /* 0x000fd8000f8ec0ff */
.L_x_74:
[----:B------:R-:W-:Y:S02]  /*3ad0*/  LEA R2, R8, UR6, 0x3 ;  /* 0x0000000608027c11 */ /* 0x000fe4000f8e18ff */
[----:B------:R-:W-:-:S03]  /*3ae0*/  SHF.L.U32 R4, R9, 0x1f, RZ ;  /* 0x0000001f09047819 */ /* 0x000fc600000006ff */
[----:B------:R-:W-:Y:S01]  /*3af0*/  VIADD R5, R2, 0x240 ;  /* 0x0000024002057836 */ /* 0x000fe20000000000 */
[----:B------:R-:W1:Y:S02]  /*3b00*/  SYNCS.PHASECHK.TRANS64.TRYWAIT P0, [R2+URZ+0x230], R4 ;  /* 0x00023004020075a7 */ /* 0x000e6400080011ff */
[----:B-1----:R-:W-:Y:S05]  /*3b10*/  @!P0 BRA `(.L_x_71) ;  /* 0x0000005c00708947 */ /* 0x002fea0003800000 */
.L_x_200:
[----:B------:R-:W-:Y:S01]  /*3b20*/  ULEA UR4, UR5, UR6, 0x3 ;  /* 0x0000000605047291 */ /* 0x000fe2000f8e18ff */
[----:B-1----:R-:W-:Y:S01]  /*3b30*/  PRMT R2, RZ, 0x654, R5 ;  /* 0x00000654ff027816 */ /* 0x002fe20000000005 */
[----:B------:R-:W-:Y:S01]  /*3b40*/  @!P2 IMAD.MOV.U32 R4, RZ, RZ, 0x10 ;  /* 0x00000010ff04a424 */ /* 0x000fe200078e00ff */
[----:B------:R-:W-:Y:S01]  /*3b50*/  SHF.L.U32 R5, R12, 0x1f, RZ ;  /* 0x0000001f0c057819 */ /* 0x000fe200000006ff */
[----:B------:R-:W-:Y:S01]  /*3b60*/  UIADD3 UR7, UPT, UPT, UR4, 0x1d0, URZ ;  /* 0x000001d004077890 */ /* 0x000fe2000fffe0ff */
[----:B------:R1:W-:Y:S05]  /*3b70*/  SYNCS.ARRIVE.TRANS64.RED.A1T0 RZ, [R2+URZ], RZ ;  /* 0x000000ff02ff79a7 */ /* 0x0003ea00081004ff */
[----:B------:R-:W-:Y:S01]  /*3b80*/  IMAD.U32 R6, RZ, RZ, UR7 ;  /* 0x00000007ff067e24 */ /* 0x000fe2000f8e00ff */
[----:B------:R-:W2:Y:S04]  /*3b90*/  SYNCS.PHASECHK.TRANS64.TRYWAIT P0, [UR4+0x1e0], R5 ;  /* 0x0001e005ff0075a7 */ /* 0x000ea80008001104 */
[----:B------:R-:W-:Y:S01]  /*3ba0*/  PRMT R6, R0, 0x654, R6 ;  /* 0x0000065400067816 */ /* 0x000fe20000000006 */
[----:B-12---:R-:W-:Y:S06]  /*3bb0*/  @!P0 BRA `(.L_x_72) ;  /* 0x0000005c005c8947 */ /* 0x006fec0003800000 */
.L_x_202:
[----:B------:R-:W-:Y:S01]  /*3bc0*/  ULEA UR8, UR5, UR6, 0x4 ;  /* 0x0000000605087291 */ /* 0x000fe2000f8e20ff */
[----:B------:R-:W-:Y:S01]  /*3bd0*/  SEL R3, R6, R3, !P2 ;  /* 0x0000000306037207 */ /* 0x000fe20005000000 */
[----:B------:R-:W-:Y:S01]  /*3be0*/  UIADD3 UR9, UPT, UPT, UR4, 0x1d0, URZ ;  /* 0x000001d004097890 */ /* 0x000fe2000fffe0ff */
[----:B-1----:R-:W-:Y:S01]  /*3bf0*/  LEA R2, R11, UR6, 0x3 ;  /* 0x000000060b027c11 */ /* 0x002fe2000f8e18ff */
[----:B------:R-:W-:Y:S01]  /*3c00*/  UIADD3 UR8, UPT, UPT, UR8, 0x260, URZ ;  /* 0x0000026008087890 */ /* 0x000fe2000fffe0ff */
[----:B------:R1:W-:Y:S01]  /*3c10*/  @!P2 SYNCS.ARRIVE.TRANS64.RED RZ, [R3+URZ], R4 ;  /* 0x0000000403ffa9a7 */ /* 0x0003e200080004ff */
[----:B------:R-:W-:Y:S01]  /*3c20*/  UIADD3 UR4, UPT, UPT, UR5, 0x1, URZ ;  /* 0x0000000105047890 */ /* 0x000fe2000fffe0ff */
[----:B------:R-:W-:-:S03]  /*3c30*/  VIADD R8, R8, 0x1 ;  /* 0x0000000108087836 */ /* 0x000fc60000000000 */
[----:B------:R-:W-:Y:S02]  /*3c40*/  UISETP.NE.AND UP0, UPT, UR4, 0x2, UPT ;  /* 0x000000020400788c */ /* 0x000fe4000bf05270 */
[----:B------:R-:W-:Y:S01]  /*3c50*/  ISETP.NE.AND P0, PT, R8, 0x2, PT ;  /* 0x000000020800780c */ /* 0x000fe20003f05270 */
[----:B------:R-:W-:Y:S06]  /*3c60*/  UGETNEXTWORKID.BROADCAST [UR8], [UR9] ;  /* 0x00000000080073ca */ /* 0x000fec0008000100 */
[----:B------:R-:W-:Y:S02]  /*3c70*/  USEL UR7, URZ, 0x1, UP0 ;  /* 0x00000001ff077887 */ /* 0x000fe40008000000 */
[----:B------:R-:W-:-:S04]  /*3c80*/  USEL UR5, UR4, URZ, UP0 ;  /* 0x000000ff04057287 */ /* 0x000fc80008000000 */
[----:B------:R-:W-:Y:S02]  /*3c90*/  LOP3.LUT R12, R12, UR7, RZ, 0x3c, !PT ;  /* 0x000000070c0c7c12 */ /* 0x000fe4000f8e3cff */
[----:B-1----:R-:W-:-:S04]  /*3ca0*/  SHF.L.U32 R4, R10, 0x1f, RZ ;  /* 0x0000001f0a047819 */ /* 0x002fc800000006ff */
[----:B------:R-:W1:Y:S02]  /*3cb0*/  SYNCS.PHASECHK.TRANS64.TRYWAIT P1, [R2+URZ+0x1d0], R4 ;  /* 0x0001d004020075a7 */ /* 0x000e6400080211ff */
[----:B-1----:R-:W-:Y:S05]  /*3cc0*/  @!P1 BRA `(.L_x_73) ;  /* 0x0000005c00309947 */ /* 0x002fea0003800000 */
.L_x_203:
[C---:B-1----:R-:W-:Y:S01]  /*3cd0*/  LEA R4, R11.reuse, UR6, 0x4 ;  /* 0x000000060b047c11 */ /* 0x042fe2000f8e20ff */
[----:B------:R-:W-:Y:S01]  /*3ce0*/  VIADD R2, R2, 0x1e0 ;  /* 0x000001e002027836 */ /* 0x000fe20000000000 */
[----:B------:R-:W-:Y:S01]  /*3cf0*/  SEL R8, R8, RZ, P0 ;  /* 0x000000ff08087207 */ /* 0x000fe20000000000 */
[----:B------:R-:W-:-:S03]  /*3d00*/  VIADD R11, R11, 0x1 ;  /* 0x000000010b0b7836 */ /* 0x000fc60000000000 */
[----:B------:R-:W1:Y:S01]  /*3d10*/  LDS.128 R4, [R4+0x260] ;  /* 0x0002600004047984 */ /* 0x000e620000000c00 */
[----:B------:R-:W-:Y:S02]  /*3d20*/  PRMT R2, RZ, 0x654, R2 ;  /* 0x00000654ff027816 */ /* 0x000fe40000000002 */
[C---:B------:R-:W-:Y:S01]  /*3d30*/  ISETP.NE.AND P1, PT, R11.reuse, 0x2, PT ;  /* 0x000000020b00780c */ /* 0x040fe20003f25270 */
[----:B------:R-:W-:Y:S01]  /*3d40*/  @!PT LDS RZ, [RZ] ;  /* 0x00000000fffff984 */ /* 0x000fe20000000800 */
[----:B------:R-:W-:Y:S01]  /*3d50*/  @!PT LDS RZ, [RZ] ;  /* 0x00000000fffff984 */ /* 0x000fe20000000800 */
[----:B------:R-:W-:Y:S01]  /*3d60*/  @!PT LDS RZ, [RZ] ;  /* 0x00000000fffff984 */ /* 0x000fe20000000800 */
[----:B------:R-:W-:Y:S01]  /*3d70*/  @!PT LDS RZ, [RZ] ;  /* 0x00000000fffff984 */ /* 0x000fe20000000800 */
[----:B------:R2:W-:Y:S06]  /*3d80*/  MEMBAR.ALL.CTA ;  /* 0x0000000000007992 */ /* 0x0005ec0000008000 */
[----:B--2---:R-:W2:Y:S01]  /*3d90*/  FENCE.VIEW.ASYNC.S ;  /* 0x00000000000073c6 */ /* 0x004ea20000000000 */
[----:B------:R-:W-:Y:S01]  /*3da0*/  SEL R11, R11, RZ, P1 ;  /* 0x000000ff0b0b7207 */ /* 0x000fe20000800000 */
[----:B--2---:R2:W-:Y:S01]  /*3db0*/  SYNCS.ARRIVE.TRANS64.RED.A1T0 RZ, [R2+URZ], RZ ;  /* 0x000000ff02ff79a7 */ /* 0x0045e200081004ff */
[----:B-1----:R-:W-:-:S02]  /*3dc0*/  LOP3.LUT P3, RZ, R6, 0x1, RZ, 0xc0, !PT ;  /* 0x0000000106ff7812 */ /* 0x002fc4000786c0ff */
[----:B------:R-:W-:-:S04]  /*3dd0*/  SEL R4, RZ, 0x1, P1 ;  /* 0x00000001ff047807 */ /* 0x000fc80000800000 */
[----:B------:R-:W-:Y:S02]  /*3de0*/  LOP3.LUT R10, R10, R4, RZ, 0x3c, !PT ;  /* 0x000000040a0a7212 */ /* 0x000fe400078e3cff */
[----:B--2---:R-:W-:-:S04]  /*3df0*/  SEL R2, RZ, 0x1, P0 ;  /* 0x00000001ff027807 */ /* 0x004fc80000000000 */
[----:B------:R-:W-:Y:S01]  /*3e00*/  LOP3.LUT R9, R9, R2, RZ, 0x3c, !PT ;  /* 0x0000000209097212 */ /* 0x000fe200078e3cff */
[----:B------:R-:W-:Y:S06]  /*3e10*/  @P3 BRA `(.L_x_74) ;  /* 0xfffffffc002c3947 */ /* 0x000fec000383ffff */
[----:B------:R-:W-:Y:S01]  /*3e20*/  ULEA UR4, UR5, UR6, 0x3 ;  /* 0x0000000605047291 */ /* 0x000fe2000f8e18ff */
[----:B------:R-:W-:-:S08]  /*3e30*/  SHF.L.U32 R2, R12, 0x1f, RZ ;  /* 0x0000001f0c027819 */ /* 0x000fd000000006ff */
[----:B------:R-:W1:Y:S02]  /*3e40*/  SYNCS.PHASECHK.TRANS64 P0, [UR4+0x1e0], R2 ;  /* 0x0001e002ff0075a7 */ /* 0x000e640008001004 */
[----:B-1----:R-:W-:Y:S05]  /*3e50*/  @P0 BRA `(.L_x_75) ;  /* 0x0000000000080947 */ /* 0x002fea0003800000 */
[----:B------:R-:W1:Y:S02]  /*3e60*/  SYNCS.PHASECHK.TRANS64.TRYWAIT P0, [UR4+0x1e0], R2 ;  /* 0x0001e002ff0075a7 */ /* 0x000e640008001104 */
[----:B-1----:R-:W-:Y:S05]  /*3e70*/  @!P0 BRA `(.L_x_76) ;  /* 0x0000005800d88947 */ /* 0x002fea0003800000 */
.L_x_75:
[----:B------:R-:W-:-:S04]  /*3e80*/  UIADD3 UR7, UPT, UPT, UR5, 0x1, URZ ;  /* 0x0000000105077890 */ /* 0x000fc8000fffe0ff */
[----:B------:R-:W-:-:S04]  /*3e90*/  UISETP.NE.AND UP0, UPT, UR7, 0x2, UPT ;  /* 0x000000020700788c */ /* 0x000fc8000bf05270 */
[----:B------:R-:W-:Y:S02]  /*3ea0*/  USEL UR8, URZ, 0x1, UP0 ;  /* 0x00000001ff087887 */ /* 0x000fe40008000000 */
[----:B------:R-:W-:-:S04]  /*3eb0*/  USEL UR7, UR7, URZ, UP0 ;  /* 0x000000ff07077287 */ /* 0x000fc80008000000 */
[----:B------:R-:W-:Y:S01]  /*3ec0*/  ULEA UR7, UR7, UR6, 0x3 ;  /* 0x0000000607077291 */ /* 0x000fe2000f8e18ff */
[----:B-1----:R-:W-:-:S04]  /*3ed0*/  LOP3.LUT R2, R12, UR8, RZ, 0x3c, !PT ;  /* 0x000000080c027c12 */ /* 0x002fc8000f8e3cff */
[----:B------:R-:W-:-:S04]  /*3ee0*/  SHF.L.U32 R0, R2, 0x1f, RZ ;  /* 0x0000001f02007819 */ /* 0x000fc800000006ff */
[----:B------:R-:W1:Y:S02]  /*3ef0*/  SYNCS.PHASECHK.TRANS64 P0, [UR7+0x1e0], R0 ;  /* 0x0001e000ff0075a7 */ /* 0x000e640008001007 */
[----:B-1----:R-:W-:Y:S05]  /*3f00*/  @P0 EXIT ;  /* 0x000000000000094d */ /* 0x002fea0003800000 */
[----:B------:R-:W-:Y:S02]  /*3f10*/  SHF.L.U32 R2, R2, 0x1f, RZ ;  /* 0x0000001f02027819 */ /* 0x000fe400000006ff */
[----:B------:R-:W-:-:S07]  /*3f20*/  MOV R0, UR7 ;  /* 0x0000000700007c02 */ /* 0x000fce0008000f00 */
.L_x_77:
[----:B-1----:R1:W2:Y:S02]  /*3f30*/  SYNCS.PHASECHK.TRANS64.TRYWAIT P0, [R0+URZ+0x1e0], R2 ;  /* 0x0001e002000075a7 */ /* 0x0022a400080011ff */
[----:B--2---:R-:W-:Y:S05]  /*3f40*/  @!P0 NANOSLEEP.SYNCS 0x989680 ;  /* 0x009896800000895d */ /* 0x004fea0003900000 */
[----:B------:R-:W2:Y:S02]  /*3f50*/  @!P0 SYNCS.PHASECHK.TRANS64 P0, [R0+URZ+0x1e0], R2 ;  /* 0x0001e002000085a7 */ /* 0x000ea400080010ff */
[----:B--2---:R-:W-:Y:S05]  /*3f60*/  @P0 EXIT ;  /* 0x000000000000094d */ /* 0x004fea0003800000 */
[----:B------:R-:W-:Y:S05]  /*3f70*/  BRA `(.L_x_77) ;  /* 0xfffffffc00ec7947 */ /* 0x000fea000383ffff */
.L_x_70:
[----:B------:R-:W-:Y:S05]  /*3f80*/  BRA.U UP4, `(.L_x_78) ;  /* 0x0000001104a07547 */ /* 0x000fea000b800000 */
[----:B------:R-:W-:Y:S01]  /*3f90*/  UMOV UR4, 0x40 ;  /* 0x0000004000047882 */ /* 0x000fe20000000000 */
[----:B------:R-:W-:Y:S01]  /*3fa0*/  NOP ;  /* 0x0000000000007918 */ /* 0x000fe20000000000 */
[----:B------:R-:W-:Y:S01]  /*3fb0*/  ULEA UR5, UR46, UR4, 0x18 ;  /* 0x000000042e057291 */ /* 0x000fe2000f8ec0ff */
[----:B------:R-:W-:Y:S02]  /*3fc0*/  UMOV UR6, 0x400 ;  /* 0x0000040000067882 */ /* 0x000fe40000000000 */
[----:B------:R-:W-:-:S06]  /*3fd0*/  ULEA UR6, UR46, UR6, 0x18 ;  /* 0x000000062e067291 */ /* 0x000fcc000f8ec0ff */
[----:B------:R-:W1:Y:S02]  /*3fe0*/  LDS.U8 R0, [UR5+0x1c] ;  /* 0x00001c05ff007984 */ /* 0x000e640008000000 */
[----:B-1----:R-:W-:-:S13]  /*3ff0*/  ISETP.NE.AND P0, PT, R0, RZ, PT ;  /* 0x000000ff0000720c */ /* 0x002fda0003f05270 */
[----:B------:R-:W-:Y:S05]  /*4000*/  @P0 BRA `(.L_x_79) ;  /* 0x0000000400080947 */ /* 0x000fea0003800000 */
[----:B------:R-:W-:Y:S02]  /*4010*/  UISETP.NE.U32.AND UP1, UPT, UR33, 0x1, UPT ;  /* 0x000000012100788c */ /* 0x000fe4000bf25070 */
[----:B------:R-:W-:-:S07]  /*4020*/  UIADD3 UR7, UPT, UPT, UR5, 0x8, URZ ;  /* 0x0000000805077890 */ /* 0x000fce000fffe0ff */
[----:B------:R-:W-:Y:S05]  /*4030*/  BRA.U !UP1, `(.L_x_80) ;  /* 0x00000001099c7547 */ /* 0x000fea000b800000 */
[----:B------:R-:W-:Y:S01]  /*4040*/  ELECT P0, URZ, PT ;  /* 0x0000000000ff782f */ /* 0x000fe20003800000 */
[----:B------:R-:W-:-:S12]  /*4050*/  BSSY B0, `(.L_x_80) ;  /* 0x0000025000007945 */ /* 0x000fd80003800000 */
[----:B------:R-:W-:Y:S05]  /*4060*/  @!P0 BRA `(.L_x_81) ;  /* 0x00000000008c8947 */ /* 0x000fea0003800000 */
[----:B------:R-:W-:-:S05]  /*4070*/  UMOV UR4, 0x10 ;  /* 0x0000001000047882 */ /* 0x000fca0000000000 */
[----:B------:R-:W-:Y:S04]  /*4080*/  DEPBAR.LE SB1, 0x36 ;  /* 0x00009d800000791a */ /* 0x000fe80000000000 */
[----:B------:R-:W1:Y:S02]  /*4090*/  UTCATOMSWS.2CTA.FIND_AND_SET.ALIGN UP0, UR4, UR4 ;  /* 0x00000004000475e3 */ /* 0x000e640008200800 */
[----:B-1----:R-:W-:Y:S01]  /*40a0*/  MOV R10, UR4 ;  /* 0x00000004000a7c02 */ /* 0x002fe20008000f00 */
[----:B------:R-:W-:Y:S06]  /*40b0*/  BRA.U UP0, `(.L_x_82) ;  /* 0x0000000100187547 */ /* 0x000fec000b800000 */
.L_x_83:
[----:B------:R-:W-:Y:S05]  /*40c0*/  NANOSLEEP 0x64 ;  /* 0x000000640000795d */ /* 0x000fea0003800000 */
[----:B------:R-:W-:-:S05]  /*40d0*/  UMOV UR4, 0x10 ;  /* 0x0000001000047882 */ /* 0x000fca0000000000 */
[----:B------:R-:W-:Y:S04]  /*40e0*/  DEPBAR.LE SB1, 0x36 ;  /* 0x00009d800000791a */ /* 0x000fe80000000000 */
[----:B------:R-:W1:Y:S02]  /*40f0*/  UTCATOMSWS.2CTA.FIND_AND_SET.ALIGN UP0, UR4, UR4 ;  /* 0x00000004000475e3 */ /* 0x000e640008200800 */
[----:B-1----:R-:W-:Y:S01]  /*4100*/  MOV R10, UR4 ;  /* 0x00000004000a7c02 */ /* 0x002fe20008000f00 */
[----:B------:R-:W-:Y:S05]  /*4110*/  BRA.U !UP0, `(.L_x_83) ;  /* 0xfffffffd08e87547 */ /* 0x000fea000b83ffff */
.L_x_82:
[----:B------:R-:W1:Y:S01]  /*4120*/  LDS R6, [UR5+0x10] ;  /* 0x00001005ff067984 */ /* 0x000e620008000800 */
[----:B------:R-:W-:Y:S01]  /*4130*/  IMAD.U32 R0, RZ, RZ, UR6 ;  /* 0x00000006ff007e24 */ /* 0x000fe2000f8e00ff */
[----:B------:R-:W-:-:S03]  /*4140*/  MOV R4, UR34 ;  /* 0x0000002200047c02 */ /* 0x000fc60008000f00 */
[----:B------:R-:W-:Y:S01]  /*4150*/  VIADD R0, R0, 0x280 ;  /* 0x0000028000007836 */ /* 0x000fe20000000000 */
[----:B-1----:R-:W-:-:S04]  /*4160*/  SHF.L.U32 R6, R6, 0x1f, RZ ;  /* 0x0000001f06067819 */ /* 0x002fc800000006ff */
[----:B------:R-:W1:Y:S02]  /*4170*/  SYNCS.PHASECHK.TRANS64.TRYWAIT P0, [UR5+0x8], R6 ;  /* 0x00000806ff0075a7 */ /* 0x000e640008001105 */
[----:B-1----:R-:W-:Y:S05]  /*4180*/  @P0 BRA `(.L_x_84) ;  /* 0x0000000000080947 */ /* 0x002fea0003800000 */
[----:B------:R-:W1:Y:S02]  /*4190*/  SYNCS.PHASECHK.TRANS64.TRYWAIT P0, [UR5+0x8], R6 ;  /* 0x00000806ff0075a7 */ /* 0x000e640008001105 */
[----:B-1----:R-:W-:Y:S05]  /*41a0*/  @!P0 BRA `(.L_x_85) ;  /* 0x0000005800248947 */ /* 0x002fea0003800000 */
.L_x_84:
[----:B------:R-:W-:Y:S01]  /*41b0*/  PRMT R4, R4, 0x654, R0 ;  /* 0x0000065404047816 */ /* 0x000fe20000000000 */
[----:B------:R-:W-:Y:S01]  /*41c0*/  HFMA2 R0, -RZ, RZ, 0, 5.9604644775390625e-08 ;  /* 0x00000001ff007431 */ /* 0x000fe200000001ff */
[----:B------:R-:W-:Y:S01]  /*41d0*/  UPRMT UR4, UR34, 0x654, UR7 ;  /* 0x0000065422047896 */ /* 0x000fe20008000007 */
[----:B------:R-:W-:Y:S02]  /*41e0*/  IMAD.MOV.U32 R8, RZ, RZ, 0xffff ;  /* 0x0000ffffff087424 */ /* 0x000fe400078e00ff */
[----:B-1----:R-:W-:Y:S02]  /*41f0*/  IMAD.MOV.U32 R6, RZ, RZ, 0x4 ;  /* 0x00000004ff067424 */ /* 0x002fe400078e00ff */
[----:B------:R-:W-:Y:S01]  /*4200*/  IMAD.SHL.U32 R9, R10, 0x20, RZ ;  /* 0x000000200a097824 */ /* 0x000fe200078e00ff */
[----:B------:R-:W-:Y:S02]  /*4210*/  MOV R5, UR4 ;  /* 0x0000000400057c02 */ /* 0x000fe40008000f00 */
[-C--:B------:R-:W-:Y:S01]  /*4220*/  SHF.L.U32 R8, R8, R10.reuse, RZ ;  /* 0x0000000a08087219 */ /* 0x080fe200000006ff */
[----:B------:R1:W-:Y:S01]  /*4230*/  SYNCS.ARRIVE.TRANS64.RED RZ, [UR4], R6 ;  /* 0x00000006ffff79a7 */ /* 0x0003e20008000404 */
[----:B------:R-:W-:Y:S01]  /*4240*/  SHF.L.U32 R7, R0, R10, RZ ;  /* 0x0000000a00077219 */ /* 0x000fe200000006ff */
[----:B------:R1:W-:Y:S04]  /*4250*/  STS [UR6+0x280], R9 ;  /* 0x00028009ff007988 */ /* 0x0003e80008000806 */
[----:B------:R1:W-:Y:S04]  /*4260*/  STAS [R4.64], R10 ;  /* 0x0000000a04007dbd */ /* 0x0003e8000c0008ff */
[----:B------:R1:W-:Y:S04]  /*4270*/  ATOMS.OR RZ, [UR5+0x14], R8 ;  /* 0x00001408ffff798c */ /* 0x0003e8000b000005 */
[----:B------:R1:W-:Y:S04]  /*4280*/  ATOMS.OR RZ, [UR5+0x18], R7 ;  /* 0x00001807ffff798c */ /* 0x0003e8000b000005 */
[----:B------:R1:W-:Y:S02]  /*4290*/  ATOMS.XOR RZ, [UR5+0x10], R0 ;  /* 0x00001000ffff798c */ /* 0x0003e4000b800005 */
.L_x_81:
[----:B------:R-:W-:Y:S05]  /*42a0*/  BSYNC B0 ;  /* 0x0000000000007941 */ /* 0x000fea0003800000 */
.L_x_80:
[----:B------:R-:W-:Y:S05]  /*42b0*/  BRA.U UP1, `(.L_x_86) ;  /* 0x00000001016c7547 */ /* 0x000fea000b800000 */
[----:B------:R-:W-:-:S03]  /*42c0*/  UMOV UR4, 0xffffffff ;  /* 0xffffffff00047882 */ /* 0x000fc60000000000 */
[----:B------:R-:W-:Y:S05]  /*42d0*/  BRA.DIV UR4, `(.L_x_87) ;  /* 0x0000005604f07947 */ /* 0x000fea000b800000 */
[----:B------:R-:W-:-:S13]  /*42e0*/  ELECT P6, URZ, PT ;  /* 0x0000000000ff782f */ /* 0x000fda00038c0000 */
.L_x_207:
[----:B------:R-:W-:Y:S05]  /*42f0*/  @!P6 BRA `(.L_x_86) ;  /* 0x00000000005ce947 */ /* 0x000fea0003800000 */
[----:B-1----:R-:W1:Y:S02]  /*4300*/  LDS R4, [UR5+0x10] ;  /* 0x00001005ff047984 */ /* 0x002e640008000800 */
[----:B-1----:R-:W-:-:S04]  /*4310*/  SHF.L.U32 R4, R4, 0x1f, RZ ;  /* 0x0000001f04047819 */ /* 0x002fc800000006ff */
[----:B------:R-:W1:Y:S02]  /*4320*/  SYNCS.PHASECHK.TRANS64.TRYWAIT P0, [UR5+0x8], R4 ;  /* 0x00000804ff0075a7 */ /* 0x000e640008001105 */
[----:B-1----:R-:W-:Y:S05]  /*4330*/  @P0 BRA `(.L_x_88) ;  /* 0x0000000000080947 */ /* 0x002fea0003800000 */
[----:B------:R-:W1:Y:S02]  /*4340*/  SYNCS.PHASECHK.TRANS64.TRYWAIT P0, [UR5+0x8], R4 ;  /* 0x00000804ff0075a7 */ /* 0x000e640008001105 */
[----:B-1----:R-:W-:Y:S05]  /*4350*/  @!P0 BRA `(.L_x_89) ;  /* 0x0000005400f08947 */ /* 0x002fea0003800000 */
.L_x_88:
[----:B------:R-:W2:Y:S01]  /*4360*/  LDS R6, [UR6+0x280] ;  /* 0x00028006ff067984 */ /* 0x000ea20008000800 */
[----:B-1----:R-:W-:Y:S02]  /*4370*/  HFMA2 R0, -RZ, RZ, 0, 5.9604644775390625e-08 ;  /* 0x00000001ff007431 */ /* 0x002fe400000001ff */
[----:B------:R-:W-:Y:S01]  /*4380*/  IMAD.MOV.U32 R4, RZ, RZ, 0xffff ;  /* 0x0000ffffff047424 */ /* 0x000fe200078e00ff */
[----:B------:R-:W-:Y:S01]  /*4390*/  UPRMT UR4, UR34, 0x654, UR7 ;  /* 0x0000065422047896 */ /* 0x000fe20008000007 */
[----:B--2---:R-:W-:-:S03]  /*43a0*/  IMAD.SHL.U32 R5, R6, 0x20, RZ ;  /* 0x0000002006057824 */ /* 0x004fc600078e00ff */
[-C--:B------:R-:W-:Y:S02]  /*43b0*/  SHF.L.U32 R4, R4, R6.reuse, RZ ;  /* 0x0000000604047219 */ /* 0x080fe400000006ff */
[----:B------:R-:W-:Y:S01]  /*43c0*/  SHF.L.U32 R6, R0, R6, RZ ;  /* 0x0000000600067219 */ /* 0x000fe200000006ff */
[----:B------:R2:W-:Y:S04]  /*43d0*/  STS [UR6+0x280], R5 ;  /* 0x00028005ff007988 */ /* 0x0005e80008000806 */
[----:B------:R2:W-:Y:S04]  /*43e0*/  ATOMS.OR RZ, [UR5+0x14], R4 ;  /* 0x00001404ffff798c */ /* 0x0005e8000b000005 */
[----:B------:R2:W-:Y:S01]  /*43f0*/  ATOMS.OR RZ, [UR5+0x18], R6 ;  /* 0x00001806ffff798c */ /* 0x0005e2000b000005 */
[----:B------:R-:W-:Y:S03]  /*4400*/  SYNCS.ARRIVE.TRANS64.RED.A1T0 RZ, [UR4], RZ ;  /* 0x000000ffffff79a7 */ /* 0x000fe60008100404 */
[----:B------:R2:W-:Y:S01]  /*4410*/  ATOMS.XOR RZ, [UR5+0x10], R0 ;  /* 0x00001000ffff798c */ /* 0x0005e2000b800005 */
[----:B------:R-:W-:Y:S05]  /*4420*/  BRA `(.L_x_86) ;  /* 0x0000000000107947 */ /* 0x000fea0003800000 */
.L_x_79:
[----:B------:R-:W-:Y:S02]  /*4430*/  MOV R0, 0xffffffff ;  /* 0xffffffff00007802 */ /* 0x000fe40000000f00 */
[----:B------:R-:W-:-:S03]  /*4440*/  MOV R4, 0x4470 ;  /* 0x0000447000047802 */ /* 0x000fc60000000f00 */
[----:B------:R1:W-:Y:S04]  /*4450*/  STS [UR6+0x280], R0 ;  /* 0x00028000ff007988 */ /* 0x0003e80008000806 */
[----:B-1---5:R-:W-:Y:S05]  /*4460*/  CALL.REL.NOINC `($__internal_1_$__cuda_sm10x_tcgen05_guardrail_trap_phase_invalid_during_alloc) ;  /* 0x0000005c00387944 */ /* 0x022fea0003c00000 */
.L_x_86:
[----:B------:R-:W-:Y:S05]  /*4470*/  WARPSYNC.ALL ;  /* 0x0000000000007948 */ /* 0x000fea0003800000 */
[----:B------:R-:W3:Y:S01]  /*4480*/  S2UR UR4, SR_CgaCtaId ;  /* 0x00000000000479c3 */ /* 0x000ee20000008800 */
[----:B------:R-:W-:Y:S01]  /*4490*/  UMOV UR17, 0x400 ;  /* 0x0000040000117882 */ /* 0x000fe20000000000 */
[----:B------:R-:W-:-:S06]  /*44a0*/  NOP ;  /* 0x0000000000007918 */ /* 0x000fcc0000000000 */
[----:B------:R-:W-:Y:S06]  /*44b0*/  BAR.ARV 0x6, 0xa0 ;  /* 0x0182800000007b1d */ /* 0x000fec0000002000 */
[----:B------:R-:W4:Y:S01]  /*44c0*/  LDCU UR6, c[0x0][0x38c] ;  /* 0x00007180ff0677ac */ /* 0x000f220008000800 */
[----:B------:R-:W-:Y:S01]  /*44d0*/  LOP3.LUT R3, R3, 0xffff, RZ, 0xc0, !PT ;  /* 0x0000ffff03037812 */ /* 0x000fe200078ec0ff */
[----:B-1----:R-:W-:Y:S01]  /*44e0*/  IMAD.MOV.U32 R9, RZ, RZ, 0x1 ;  /* 0x00000001ff097424 */ /* 0x002fe200078e00ff */
[----:B------:R-:W-:Y:S01]  /*44f0*/  LOP3.LUT R2, R2, 0xffff, RZ, 0xc0, !PT ;  /* 0x0000ffff02027812 */ /* 0x000fe200078ec0ff */
[----:B------:R-:W-:Y:S01]  /*4500*/  IMAD.MOV.U32 R8, RZ, RZ, RZ ;  /* 0x000000ffff087224 */ /* 0x000fe200078e00ff */
[----:B------:R-:W-:Y:S01]  /*4510*/  R2UR UR20, R3 ;  /* 0x00000000031472ca */ /* 0x000fe200000e0000 */
[----:B------:R-:W-:Y:S01]  /*4520*/  UMOV UR24, URZ ;  /* 0x000000ff00187c82 */ /* 0x000fe20008000000 */
[----:B------:R-:W-:-:S02]  /*4530*/  R2UR UR30, R2 ;  /* 0x00000000021e72ca */ /* 0x000fc400000e0000 */
[----:B------:R-:W-:Y:S01]  /*4540*/  CS2R R2, SRZ ;  /* 0x0000000000027805 */ /* 0x000fe2000001ff00 */
[----:B------:R-:W-:Y:S01]  /*4550*/  UMOV UR15, URZ ;  /* 0x000000ff000f7c82 */ /* 0x000fe20008000000 */
[----:B---3--:R-:W-:Y:S01]  /*4560*/  ULEA UR17, UR4, UR17, 0x18 ;  /* 0x0000001104117291 */ /* 0x008fe2000f8ec0ff */
[----:B------:R-:W-:Y:S01]  /*4570*/  UMOV UR14, URZ ;  /* 0x000000ff000e7c82 */ /* 0x000fe20008000000 */
[----:B------:R-:W-:Y:S02]  /*4580*/  UISETP.NE.AND UP3, UPT, UR33, URZ, UPT ;  /* 0x000000ff2100728c */ /* 0x000fe4000bf65270 */
[----:B------:R-:W-:Y:S02]  /*4590*/  UIADD3 UR5, UPT, UPT, UR17, 0x4400, URZ ;  /* 0x0000440011057890 */ /* 0x000fe4000fffe0ff */
[----:B------:R-:W-:-:S03]  /*45a0*/  UIADD3 UR4, UPT, UPT, UR17, 0x1e400, URZ ;  /* 0x0001e40011047890 */ /* 0x000fc6000fffe0ff */
[----:B--2---:R-:W1:Y:S01]  /*45b0*/  LDS R0, [UR17+0x280] ;  /* 0x00028011ff007984 */ /* 0x004e620008000800 */
[----:B----4-:R-:W-:Y:S02]  /*45c0*/  UIADD3 UR6, UPT, UPT, UR6, 0x3f, URZ ;  /* 0x0000003f06067890 */ /* 0x010fe4000fffe0ff */
[----:B------:R-:W-:Y:S02]  /*45d0*/  USHF.R.U32.HI UR5, URZ, 0x4, UR5 ;  /* 0x00000004ff057899 */ /* 0x000fe40008011605 */
[----:B------:R-:W-:Y:S02]  /*45e0*/  USHF.R.S32.HI UR25, URZ, 0x1f, UR6 ;  /* 0x0000001fff197899 */ /* 0x000fe40008011406 */
[----:B------:R-:W-:Y:S02]  /*45f0*/  USHF.R.U32.HI UR4, URZ, 0x4, UR4 ;  /* 0x00000004ff047899 */ /* 0x000fe40008011604 */
[----:B------:R-:W-:Y:S02]  /*4600*/  ULEA.HI UR25, UR25, UR6, URZ, 0x6 ;  /* 0x0000000619197291 */ /* 0x000fe4000f8f30ff */
[----:B------:R-:W-:-:S02]  /*4610*/  ULOP3.LUT UR5, UR5, 0x3fff, URZ, 0xc0, !UPT ;  /* 0x00003fff05057892 */ /* 0x000fc4000f8ec0ff */
[----:B------:R-:W-:Y:S02]  /*4620*/  USHF.R.S32.HI UR25, URZ, 0x6, UR25 ;  /* 0x00000006ff197899 */ /* 0x000fe40008011419 */
[----:B------:R-:W-:Y:S02]  /*4630*/  ULOP3.LUT UR22, UR4, 0x3fff, URZ, 0xc0, !UPT ;  /* 0x00003fff04167892 */ /* 0x000fe4000f8ec0ff */
[----:B------:R-:W-:Y:S02]  /*4640*/  UISETP.LT.AND UP0, UPT, UR25, 0x1, UPT ;  /* 0x000000011900788c */ /* 0x000fe4000bf01270 */
[----:B------:R-:W-:Y:S02]  /*4650*/  ULOP3.LUT UR21, UR5, 0x10000, URZ, 0xfc, !UPT ;  /* 0x0001000005157892 */ /* 0x000fe4000f8efcff */
[----:B------:R-:W-:Y:S02]  /*4660*/  ULOP3.LUT UR22, UR22, 0x10000, URZ, 0xfc, !UPT ;  /* 0x0001000016167892 */ /* 0x000fe4000f8efcff */
[----:B------:R-:W-:Y:S01]  /*4670*/  USEL UR31, UR25, 0x1, !UP0 ;  /* 0x00000001191f7887 */ /* 0x000fe2000c000000 */
[----:B------:R-:W-:Y:S01]  /*4680*/  UMOV UR28, 0x0 ;  /* 0x00000000001c7882 */ /* 0x000fe20000000000 */
[----:B------:R-:W-:Y:S01]  /*4690*/  UMOV UR29, 0x82004a0 ;  /* 0x082004a0001d7882 */ /* 0x000fe20000000000 */
[----:B------:R-:W-:Y:S01]  /*46a0*/  UMOV UR26, 0x0 ;  /* 0x00000000001a7882 */ /* 0x000fe20000000000 */
[----:B------:R-:W-:Y:S01]  /*46b0*/  UMOV UR27, 0x82004a0 ;  /* 0x082004a0001b7882 */ /* 0x000fe20000000000 */
[----:B-1----:R-:W-:-:S15]  /*46c0*/  R2UR UR32, R0 ;  /* 0x00000000002072ca */ /* 0x002fde00000e0000 */
.L_x_97:
[C---:B------:R-:W-:Y:S02]  /*46d0*/  LEA R0, R8.reuse, UR17, 0x3 ;  /* 0x0000001108007c11 */ /* 0x040fe4000f8e18ff */
[----:B------:R-:W-:Y:S02]  /*46e0*/  SHF.L.U32 R4, R3, 0x1f, RZ ;  /* 0x0000001f03047819 */ /* 0x000fe400000006ff */
[----:B------:R-:W-:Y:S02]  /*46f0*/  LEA R5, R8, UR17, 0x4 ;  /* 0x0000001108057c11 */ /* 0x000fe4000f8e20ff */
[----:B------:R-:W1:Y:S02]  /*4700*/  SYNCS.PHASECHK.TRANS64.TRYWAIT P0, [R0+URZ+0x1d0], R4 ;  /* 0x0001d004000075a7 */ /* 0x000e6400080011ff */
[----:B-1-3--:R-:W-:Y:S05]  /*4710*/  @!P0 BRA `(.L_x_90) ;  /* 0x0000005400188947 */ /* 0x00afea0003800000 */
.L_x_208:
[----:B-1----:R-:W1:Y:S01]  /*4720*/  LDS.128 R4, [R5+0x260] ;  /* 0x0002600005047984 */ /* 0x002e620000000c00 */
[----:B------:R-:W-:Y:S02]  /*4730*/  VIADD R0, R0, 0x1e0 ;  /* 0x000001e000007836 */ /* 0x000fe40000000000 */
[----:B------:R-:W-:Y:S01]  /*4740*/  VIADD R8, R8, 0x1 ;  /* 0x0000000108087836 */ /* 0x000fe20000000000 */
[----:B------:R-:W-:Y:S01]  /*4750*/  @!PT LDS RZ, [RZ] ;  /* 0x00000000fffff984 */ /* 0x000fe20000000800 */
[----:B------:R-:W-:Y:S01]  /*4760*/  @!PT LDS RZ, [RZ] ;  /* 0x00000000fffff984 */ /* 0x000fe20000000800 */
[----:B------:R-:W-:Y:S01]  /*4770*/  @!PT LDS RZ, [RZ] ;  /* 0x00000000fffff984 */ /* 0x000fe20000000800 */
[----:B------:R-:W-:Y:S01]  /*4780*/  @!PT LDS RZ, [RZ] ;  /* 0x00000000fffff984 */ /* 0x000fe20000000800 */
[----:B------:R2:W-:Y:S06]  /*4790*/  MEMBAR.ALL.CTA ;  /* 0x0000000000007992 */ /* 0x0005ec0000008000 */
[----:B--2---:R-:W2:Y:S01]  /*47a0*/  FENCE.VIEW.ASYNC.S ;  /* 0x00000000000073c6 */ /* 0x004ea20000000000 */
[----:B------:R-:W-:-:S04]  /*47b0*/  PRMT R0, RZ, 0x654, R0 ;  /* 0x00000654ff007816 */ /* 0x000fc80000000000 */
[----:B--2---:R2:W-:Y:S01]  /*47c0*/  SYNCS.ARRIVE.TRANS64.RED.A1T0 RZ, [R0+URZ], RZ ;  /* 0x000000ff00ff79a7 */ /* 0x0045e200081004ff */
[----:B-1----:R-:W-:Y:S01]  /*47d0*/  LOP3.LUT P1, RZ, R6, 0x1, RZ, 0xc0, !PT ;  /* 0x0000000106ff7812 */ /* 0x002fe2000782c0ff */
[----:B--2---:R-:W-:-:S12]  /*47e0*/  BRA.U UP3, `(.L_x_91) ;  /* 0x0000000103e07547 */ /* 0x004fd8000b800000 */
[----:B------:R-:W1:Y:S01]  /*47f0*/  LDCU UR4, c[0x0][0x38c] ;  /* 0x00007180ff0477ac */ /* 0x000e620008000800 */
[----:B------:R-:W-:Y:S02]  /*4800*/  PLOP3.LUT P2, PT, PT, PT, PT, 0x80, 0x8 ;  /* 0x000000000008781c */ /* 0x000fe40003f4f070 */
[----:B------:R-:W-:Y:S01]  /*4810*/  SHF.L.U32 R4, R9, 0x1f, RZ ;  /* 0x0000001f09047819 */ /* 0x000fe200000006ff */
[----:B------:R-:W-:Y:S02]  /*4820*/  ULEA UR23, UR24, UR17, 0x3 ;  /* 0x0000001118177291 */ /* 0x000fe4000f8e18ff */
[----:B------:R-:W-:Y:S02]  /*4830*/  ULEA UR18, UR24, UR32, 0x6 ;  /* 0x0000002018127291 */ /* 0x000fe4000f8e30ff */
[----:B-1----:R-:W-:-:S06]  /*4840*/  UISETP.GE.AND UP0, UPT, UR4, 0x1, UPT ;  /* 0x000000010400788c */ /* 0x002fcc000bf06270 */
[----:B------:R-:W-:-:S05]  /*4850*/  PLOP3.LUT P0, PT, PT, PT, UP0, 0x80, 0x8 ;  /* 0x000000000008781c */ /* 0x000fca0003f0f008 */
[----:B------:R-:W-:-:S08]  /*4860*/  @UP0 ULEA UR4, UR15, UR17, 0x3 ;  /* 0x000000110f040291 */ /* 0x000fd0000f8e18ff */
[----:B------:R-:W-:-:S04]  /*4870*/  @P0 SHF.L.U32 R0, R2, 0x1f, RZ ;  /* 0x0000001f02000819 */ /* 0x000fc800000006ff */
[----:B------:R1:W2:Y:S01]  /*4880*/  @P0 SYNCS.PHASECHK.TRANS64.TRYWAIT P2, [UR4], R0 ;  /* 0x00000000ff0005a7 */ /* 0x0002a20008041104 */
[----:B------:R-:W3:Y:S02]  /*4890*/  SYNCS.PHASECHK.TRANS64.TRYWAIT P0, [UR23+0x210], R4 ;  /* 0x00021004ff0075a7 */ /* 0x000ee40008001117 */
[----:B-123--:R-:W-:Y:S05]  /*48a0*/  @!P0 BRA `(.L_x_92) ;  /* 0x0000005000c88947 */ /* 0x00efea0003800000 */
.L_x_210:
[----:B------:R-:W-:Y:S01]  /*48b0*/  UMOV UR19, UR14 ;  /* 0x0000000e00137c82 */ /* 0x000fe20008000000 */
[----:B------:R-:W-:Y:S05]  /*48c0*/  BRA.U !UP0, `(.L_x_93) ;  /* 0x0000000108987547 */ /* 0x000fea000b800000 */
[----:B------:R-:W-:Y:S02]  /*48d0*/  UIADD3 UR19, UPT, UPT, UR31, UR14, URZ ;  /* 0x0000000e1f137290 */ /* 0x000fe4000fffe0ff */
[----:B------:R-:W-:Y:S01]  /*48e0*/  UPLOP3.LUT UP2, UPT, UPT, UPT, UPT, 0x40, 0x4 ;  /* 0x000000000004789c */ /* 0x000fe20003f4e870 */
[----:B------:R-:W-:Y:S01]  /*48f0*/  UMOV UR16, UR25 ;  /* 0x0000001900107c82 */ /* 0x000fe20008000000 */
[----:B------:R-:W-:-:S09]  /*4900*/  UMOV UR6, UR15 ;  /* 0x0000000f00067c82 */ /* 0x000fd20008000000 */
.L_x_96:
[----:B--2---:R-:W-:Y:S01]  /*4910*/  ULEA UR5, UR6, UR17, 0x3 ;  /* 0x0000001106057291 */ /* 0x004fe2000f8e18ff */
[----:B---3--:R-:W-:Y:S11]  /*4920*/  @P2 BRA `(.L_x_94) ;  /* 0x00000000000c2947 */ /* 0x008ff60003800000 */
[----:B-1----:R-:W-:Y:S04]  /*4930*/  SHF.L.U32 R4, R2, 0x1f, RZ ;  /* 0x0000001f02047819 */ /* 0x002fe800000006ff */
[----:B------:R-:W1:Y:S02]  /*4940*/  SYNCS.PHASECHK.TRANS64.TRYWAIT P0, [UR5], R4 ;  /* 0x00000004ff0075a7 */ /* 0x000e640008001105 */
[----:B-1----:R-:W-:Y:S05]  /*4950*/  @!P0 BRA `(.L_x_95) ;  /* 0x0000005000b48947 */ /* 0x002fea0003800000 */
.L_x_94:
[----:B------:R-:W-:Y:S01]  /*4960*/  UISETP.NE.AND UP0, UPT, UR16, 0x1, UPT ;  /* 0x000000011000788c */ /* 0x000fe2000bf05270 */
[----:B------:R-:W-:Y:S01]  /*4970*/  PLOP3.LUT P2, PT, PT, PT, PT, 0x80, 0x8 ;  /* 0x000000000008781c */ /* 0x000fe20003f4f070 */
[----:B------:R-:W-:Y:S02]  /*4980*/  UIADD3 UR4, UPT, UPT, UR6, 0x1, URZ ;  /* 0x0000000106047890 */ /* 0x000fe4000fffe0ff */
[----:B------:R-:W-:Y:S02]  /*4990*/  ULEA UR12, UR6, UR22, 0x8 ;  /* 0x00000016060c7291 */ /* 0x000fe4000f8e40ff */
[----:B------:R-:W-:Y:S01]  /*49a0*/  UISETP.NE.AND UP1, UPT, UR4, 0x1a, UPT ;  /* 0x0000001a0400788c */ /* 0x000fe2000bf25270 */
[----:B------:R-:W-:Y:S01]  /*49b0*/  PLOP3.LUT P0, PT, PT, PT, UP0, 0x80, 0x8 ;  /* 0x000000000008781c */ /* 0x000fe20003f0f008 */
[----:B------:R-:W-:Y:S02]  /*49c0*/  UIADD3 UR10, UPT, UPT, UR12, 0x2, URZ ;  /* 0x000000020c0a7890 */ /* 0x000fe4000fffe0ff */
[----:B------:R-:W-:Y:S02]  /*49d0*/  USEL UR7, URZ, 0x1, UP1 ;  /* 0x00000001ff077887 */ /* 0x000fe40008800000 */
[----:B------:R-:W-:Y:S02]  /*49e0*/  USEL UR15, UR4, URZ, UP1 ;  /* 0x000000ff040f7287 */ /* 0x000fe40008800000 */
[----:B------:R-:W-:Y:S02]  /*49f0*/  UIADD3 UR14, UPT, UPT, UR14, 0x1, URZ ;  /* 0x000000010e0e7890 */ /* 0x000fe4000fffe0ff */
[----:B------:R-:W-:Y:S01]  /*4a00*/  @UP0 ULEA UR4, UR15, UR17, 0x3 ;  /* 0x000000110f040291 */ /* 0x000fe2000f8e18ff */
[----:B------:R-:W-:Y:S01]  /*4a10*/  LOP3.LUT R2, R2, UR7, RZ, 0x3c, !PT ;  /* 0x0000000702027c12 */ /* 0x000fe2000f8e3cff */
[----:B------:R-:W-:Y:S01]  /*4a20*/  UIADD3 UR7, UPT, UPT, UR5, 0xd0, URZ ;  /* 0x000000d005077890 */ /* 0x000fe2000fffe0ff */
[----:B------:R-:W-:Y:S02]  /*4a30*/  UMOV UR13, 0x80004020 ;  /* 0x80004020000d7882 */ /* 0x000fe40000000000 */
[----:B-1----:R-:W-:Y:S01]  /*4a40*/  @P0 SHF.L.U32 R0, R2, 0x1f, RZ ;  /* 0x0000001f02000819 */ /* 0x002fe200000006ff */
[----:B------:R-:W-:Y:S01]  /*4a50*/  UMOV UR5, 0x80004020 ;  /* 0x8000402000057882 */ /* 0x000fe20000000000 */
[----:B------:R-:W-:Y:S01]  /*4a60*/  UMOV UR11, 0x80004020 ;  /* 0x80004020000b7882 */ /* 0x000fe20000000000 */
[----:B------:R-:W-:Y:S01]  /*4a70*/  UMOV UR9, 0x80004020 ;  /* 0x8000402000097882 */ /* 0x000fe20000000000 */
[----:B------:R2:W3:Y:S01]  /*4a80*/  @P0 SYNCS.PHASECHK.TRANS64.TRYWAIT P2, [UR4], R0 ;  /* 0x00000000ff0005a7 */ /* 0x0004e20008041104 */
[----:B------:R-:W-:Y:S02]  /*4a90*/  ULEA UR4, UR6, UR21, 0x8 ;  /* 0x0000001506047291 */ /* 0x000fe4000f8e40ff */
[----:B------:R-:W-:Y:S02]  /*4aa0*/  UISETP.NE.AND UP0, UPT, UR14, UR19, UPT ;  /* 0x000000130e00728c */ /* 0x000fe4000bf05270 */
[----:B------:R-:W-:Y:S02]  /*4ab0*/  UIADD3 UR8, UPT, UPT, UR4, 0x2, URZ ;  /* 0x0000000204087890 */ /* 0x000fe4000fffe0ff */
[----:B------:R-:W-:Y:S01]  /*4ac0*/  UIADD3 UR16, UPT, UPT, UR16, -0x1, URZ ;  /* 0xffffffff10107890 */ /* 0x000fe2000fffe0ff */
[----:B------:R-:W-:Y:S02]  /*4ad0*/  UMOV UR6, UR15 ;  /* 0x0000000f00067c82 */ /* 0x000fe40008000000 */
[----:B------:R2:W-:Y:S01]  /*4ae0*/  UTCIMMA.2CTA gdesc[UR4], gdesc[UR12], tmem[UR18], tmem[UR28], idesc[UR29], UP2 ;  /* 0x00ff1c0c040075ea */ /* 0x0005e20009200112 */
[----:B------:R-:W-:Y:S03]  /*4af0*/  UPLOP3.LUT UP2, UPT, UPT, UPT, UPT, 0x80, 0x8 ;  /* 0x000000000008789c */ /* 0x000fe60003f4f070 */
[----:B------:R2:W-:Y:S01]  /*4b00*/  UTCIMMA.2CTA gdesc[UR8], gdesc[UR10], tmem[UR18], tmem[UR26], idesc[UR27], UPT ;  /* 0x00ff1a0a080075ea */ /* 0x0005e2000ba00112 */
[----:B------:R2:W-:Y:S01]  /*4b10*/  UTCBAR.2CTA.MULTICAST [UR7], URZ, UR20 ;  /* 0x000000ff070073e9 */ /* 0x0005e20008200814 */
[----:B------:R-:W-:Y:S06]  /*4b20*/  BRA.U UP0, `(.L_x_96) ;  /* 0xfffffffd00787547 */ /* 0x000fec000b83ffff */
.L_x_93:
[----:B--2---:R-:W-:Y:S01]  /*4b30*/  UIADD3 UR4, UPT, UPT, UR23, 0x1f0, URZ ;  /* 0x000001f017047890 */ /* 0x004fe2000fffe0ff */
[----:B------:R-:W-:-:S08]  /*4b40*/  UMOV UR14, UR19 ;  /* 0x00000013000e7c82 */ /* 0x000fd00008000000 */
[----:B------:R2:W-:Y:S01]  /*4b50*/  UTCBAR.2CTA.MULTICAST [UR4], URZ, UR30 ;  /* 0x000000ff040073e9 */ /* 0x0005e2000820081e */
[----:B------:R-:W-:Y:S02]  /*4b60*/  NOP ;  /* 0x0000000000007918 */ /* 0x000fe40000000000 */
.L_x_91:
[----:B--2---:R-:W-:Y:S01]  /*4b70*/  UIADD3 UR4, UPT, UPT, UR24, 0x1, URZ ;  /* 0x0000000118047890 */ /* 0x004fe2000fffe0ff */
[----:B------:R-:W-:-:S03]  /*4b80*/  ISETP.NE.AND P0, PT, R8, 0x2, PT ;  /* 0x000000020800780c */ /* 0x000fc60003f05270 */
[----:B------:R-:W-:Y:S01]  /*4b90*/  UISETP.NE.AND UP0, UPT, UR4, 0x4, UPT ;  /* 0x000000040400788c */ /* 0x000fe2000bf05270 */
[----:B-1----:R-:W-:Y:S02]  /*4ba0*/  SEL R0, RZ, 0x1, P0 ;  /* 0x00000001ff007807 */ /* 0x002fe40000000000 */
[----:B------:R-:W-:Y:S01]  /*4bb0*/  SEL R8, R8, RZ, P0 ;  /* 0x000000ff08087207 */ /* 0x000fe20000000000 */
[----:B------:R-:W-:Y:S01]  /*4bc0*/  USEL UR5, URZ, 0x1, UP0 ;  /* 0x00000001ff057887 */ /* 0x000fe20008000000 */
[----:B------:R-:W-:Y:S01]  /*4bd0*/  LOP3.LUT R3, R3, R0, RZ, 0x3c, !PT ;  /* 0x0000000003037212 */ /* 0x000fe200078e3cff */
[----:B------:R-:W-:-:S04]  /*4be0*/  USEL UR24, UR4, URZ, UP0 ;  /* 0x000000ff04187287 */ /* 0x000fc80008000000 */
[----:B------:R-:W-:Y:S01]  /*4bf0*/  LOP3.LUT R9, R9, UR5, RZ, 0x3c, !PT ;  /* 0x0000000509097c12 */ /* 0x000fe2000f8e3cff */
[----:B------:R-:W-:Y:S07]  /*4c00*/  @P1 BRA `(.L_x_97) ;  /* 0xfffffff800b01947 */ /* 0x000fee000383ffff */
[----:B------:R-:W1:Y:S01]  /*4c10*/  S2UR UR8, SR_CgaCtaId ;  /* 0x00000000000879c3 */ /* 0x000e620000008800 */
[----:B------:R-:W-:Y:S01]  /*4c20*/  ELECT P0, URZ, PT ;  /* 0x0000000000ff782f */ /* 0x000fe20003800000 */
[----:B------:R-:W-:Y:S01]  /*4c30*/  HFMA2 R0, -RZ, RZ, 0, 5.9604644775390625e-08 ;  /* 0x00000001ff007431 */ /* 0x000fe200000001ff */
[----:B------:R-:W-:-:S05]  /*4c40*/  UMOV UR4, 0x40 ;  /* 0x0000004000047882 */ /* 0x000fca0000000000 */
[----:B------:R-:W-:Y:S01]  /*4c50*/  UVIRTCOUNT.DEALLOC.SMPOOL 0x80 ;  /* 0x000000800000784c */ /* 0x000fe20000000000 */
[----:B------:R-:W-:Y:S02]  /*4c60*/  UISETP.NE.AND UP1, UPT, UR33, URZ, UPT ;  /* 0x000000ff2100728c */ /* 0x000fe4000bf25270 */
[----:B-1----:R-:W-:-:S09]  /*4c70*/  ULEA UR8, UR8, UR4, 0x18 ;  /* 0x0000000408087291 */ /* 0x002fd2000f8ec0ff */
[----:B------:R1:W-:Y:S01]  /*4c80*/  @P0 STS.U8 [UR8+0x1c], R0 ;  /* 0x00001c00ff000988 */ /* 0x0003e20008000008 */
[----:B------:R-:W-:Y:S05]  /*4c90*/  BRA.U UP1, `(.L_x_98) ;  /* 0x0000000101a07547 */ /* 0x000fea000b800000 */
[----:B------:R-:W-:Y:S01]  /*4ca0*/  UIADD3 UR7, UPT, UPT, UR17, 0x210, URZ ;  /* 0x0000021011077890 */ /* 0x000fe2000fffe0ff */
[----:B------:R-:W-:-:S03]  /*4cb0*/  SHF.L.U32 R2, R9, 0x1f, RZ ;  /* 0x0000001f09027819 */ /* 0x000fc600000006ff */
[----:B------:R-:W-:-:S09]  /*4cc0*/  ULEA UR4, UR24, UR7, 0x3 ;  /* 0x0000000718047291 */ /* 0x000fd2000f8e18ff */
[----:B------:R-:W2:Y:S02]  /*4cd0*/  SYNCS.PHASECHK.TRANS64.TRYWAIT P0, [UR4], R2 ;  /* 0x00000002ff0075a7 */ /* 0x000ea40008001104 */
[----:B--2---:R-:W-:Y:S05]  /*4ce0*/  @!P0 BRA `(.L_x_99) ;  /* 0x0000004c00e88947 */ /* 0x004fea0003800000 */
.L_x_213:
        /* <DEDUP_REMOVED lines=9> */
.L_x_215:
        /* <DEDUP_REMOVED lines=9> */
.L_x_217:
[----:B------:R-:W-:-:S04]  /*4e10*/  UIADD3 UR4, UPT, UPT, UR4, 0x1, URZ ;  /* 0x0000000104047890 */ /* 0x000fc8000fffe0ff */
[----:B------:R-:W-:-:S04]  /*4e20*/  UISETP.NE.AND UP0, UPT, UR4, 0x4, UPT ;  /* 0x000000040400788c */ /* 0x000fc8000bf05270 */
[----:B------:R-:W-:Y:S02]  /*4e30*/  USEL UR5, URZ, 0x1, UP0 ;  /* 0x00000001ff057887 */ /* 0x000fe40008000000 */
[----:B------:R-:W-:-:S04]  /*4e40*/  USEL UR4, UR4, URZ, UP0 ;  /* 0x000000ff04047287 */ /* 0x000fc80008000000 */
[----:B------:R-:W-:Y:S01]  /*4e50*/  ULEA UR4, UR4, UR7, 0x3 ;  /* 0x0000000704047291 */ /* 0x000fe2000f8e18ff */
[----:B------:R-:W-:-:S04]  /*4e60*/  LOP3.LUT R2, R2, UR5, RZ, 0x3c, !PT ;  /* 0x0000000502027c12 */ /* 0x000fc8000f8e3cff */
[----:B------:R-:W-:Y:S01]  /*4e70*/  SHF.L.U32 R2, R2, 0x1f, RZ ;  /* 0x0000001f02027819 */ /* 0x000fe200000006ff */
[----:B-1----:R-:W-:-:S04]  /*4e80*/  IMAD.U32 R0, RZ, RZ, UR4 ;  /* 0x00000004ff007e24 */ /* 0x002fc8000f8e00ff */
[----:B------:R1:W2:Y:S03]  /*4e90*/  SYNCS.PHASECHK.TRANS64.TRYWAIT P0, [R0+URZ], R2 ;  /* 0x00000002000075a7 */ /* 0x0002a600080011ff */
[----:B--2---:R-:W-:Y:S05]  /*4ea0*/  @!P0 NANOSLEEP.SYNCS 0x989680 ;  /* 0x009896800000895d */ /* 0x004fea0003900000 */
[----:B------:R-:W2:Y:S02]  /*4eb0*/  @!P0 SYNCS.PHASECHK.TRANS64 P0, [R0+URZ], R2 ;  /* 0x00000002000085a7 */ /* 0x000ea400080010ff */
[----:B--2---:R-:W-:Y:S05]  /*4ec0*/  @P0 BRA `(.L_x_102) ;  /* 0x0000000000200947 */ /* 0x004fea0003800000 */
.L_x_103:
[----:B--2---:R2:W4:Y:S02]  /*4ed0*/  SYNCS.PHASECHK.TRANS64.TRYWAIT P0, [R0+URZ], R2 ;  /* 0x00000002000075a7 */ /* 0x00452400080011ff */
[----:B----4-:R-:W-:Y:S05]  /*4ee0*/  @!P0 NANOSLEEP.SYNCS 0x989680 ;  /* 0x009896800000895d */ /* 0x010fea0003900000 */
[----:B------:R-:W4:Y:S02]  /*4ef0*/  @!P0 SYNCS.PHASECHK.TRANS64 P0, [R0+URZ], R2 ;  /* 0x00000002000085a7 */ /* 0x000f2400080010ff */
[----:B----4-:R-:W-:Y:S05]  /*4f00*/  @!P0 BRA `(.L_x_103) ;  /* 0xfffffffc00f08947 */ /* 0x010fea000383ffff */
[----:B------:R-:W-:Y:S05]  /*4f10*/  BRA `(.L_x_102) ;  /* 0x00000000000c7947 */ /* 0x000fea0003800000 */
.L_x_98:
[----:B------:R-:W-:-:S04]  /*4f20*/  UIADD3 UR4, UPT, UPT, UR17, 0x250, URZ ;  /* 0x0000025011047890 */ /* 0x000fc8000fffe0ff */
[----:B------:R-:W-:-:S09]  /*4f30*/  UPRMT UR4, UR34, 0x654, UR4 ;  /* 0x0000065422047896 */ /* 0x000fd20008000004 */
[----:B------:R-:W-:Y:S03]  /*4f40*/  SYNCS.ARRIVE.TRANS64.RED.A1T0 RZ, [UR4], RZ ;  /* 0x000000ffffff79a7 */ /* 0x000fe60008100404 */
.L_x_102:
[----:B-12---:R-:W-:Y:S01]  /*4f50*/  SHF.L.U32 R2, RZ, 0x1f, RZ ;  /* 0x0000001fff027819 */ /* 0x006fe200000006ff */
[----:B------:R-:W-:Y:S01]  /*4f60*/  UIADD3 UR4, UPT, UPT, UR17, 0x250, URZ ;  /* 0x0000025011047890 */ /* 0x000fe2000fffe0ff */
[----:B------:R-:W-:Y:S02]  /*4f70*/  PLOP3.LUT P0, PT, PT, PT, UP1, 0x80, 0x8 ;  /* 0x000000000008781c */ /* 0x000fe40003f0f018 */
[----:B------:R-:W1:Y:S02]  /*4f80*/  SYNCS.PHASECHK.TRANS64.TRYWAIT P1, [UR17+0x250], R2 ;  /* 0x00025002ff0075a7 */ /* 0x000e640008021111 */
[----:B-1----:R-:W-:Y:S09]  /*4f90*/  @!P1 BRA `(.L_x_104) ;  /* 0x0000004c00849947 */ /* 0x002ff20003800000 */
.L_x_219:
[----:B------:R-:W-:Y:S01]  /*4fa0*/  @!UP1 UPRMT UR4, UR34, 0x654, UR4 ;  /* 0x0000065422049896 */ /* 0x000fe20008000004 */
[----:B------:R-:W-:Y:S01]  /*4fb0*/  UMOV UR5, 0xffff ;  /* 0x0000ffff00057882 */ /* 0x000fe20000000000 */
[----:B------:R-:W-:-:S07]  /*4fc0*/  UMOV UR6, 0x1 ;  /* 0x0000000100067882 */ /* 0x000fce0000000000 */
[----:B------:R-:W-:Y:S01]  /*4fd0*/  @!P0 SYNCS.ARRIVE.TRANS64.RED.A1T0 RZ, [UR4], RZ ;  /* 0x000000ffffff89a7 */ /* 0x000fe20008100404 */
[----:B------:R-:W-:Y:S01]  /*4fe0*/  NOP ;  /* 0x0000000000007918 */ /* 0x000fe20000000000 */
[----:B-1----:R-:W1:Y:S01]  /*4ff0*/  LDS R0, [UR8+0x14] ;  /* 0x00001408ff007984 */ /* 0x002e620008000800 */
[----:B------:R-:W-:-:S04]  /*5000*/  ULOP3.LUT UR4, UR32, 0xffff, URZ, 0xc0, !UPT ;  /* 0x0000ffff20047892 */ /* 0x000fc8000f8ec0ff */
[----:B------:R-:W-:-:S04]  /*5010*/  USHF.R.U32.HI UR4, URZ, 0x5, UR4 ;  /* 0x00000005ff047899 */ /* 0x000fc80008011604 */
[----:B------:R-:W-:Y:S02]  /*5020*/  USHF.L.U32 UR5, UR5, UR4, URZ ;  /* 0x0000000405057299 */ /* 0x000fe400080006ff */
[----:B------:R-:W-:-:S04]  /*5030*/  USHF.L.U32 UR4, UR6, UR4, URZ ;  /* 0x0000000406047299 */ /* 0x000fc800080006ff */
[----:B-1----:R-:W-:-:S04]  /*5040*/  LOP3.LUT R0, R0, UR5, RZ, 0xc0, !PT ;  /* 0x0000000500007c12 */ /* 0x002fc8000f8ec0ff */
[----:B------:R-:W-:-:S13]  /*5050*/  ISETP.NE.AND P0, PT, R0, UR5, PT ;  /* 0x0000000500007c0c */ /* 0x000fda000bf05270 */
[----:B------:R-:W-:Y:S05]  /*5060*/  @P0 BRA `(.L_x_105) ;  /* 0x0000000000580947 */ /* 0x000fea0003800000 */
[----:B------:R-:W1:Y:S02]  /*5070*/  LDS R0, [UR8+0x18] ;  /* 0x00001808ff007984 */ /* 0x000e640008000800 */
[----:B-1----:R-:W-:-:S04]  /*5080*/  LOP3.LUT R0, R0, UR4, RZ, 0xc0, !PT ;  /* 0x0000000400007c12 */ /* 0x002fc8000f8ec0ff */
[----:B------:R-:W-:-:S13]  /*5090*/  ISETP.NE.AND P0, PT, R0, UR4, PT ;  /* 0x0000000400007c0c */ /* 0x000fda000bf05270 */
[----:B------:R-:W-:Y:S05]  /*50a0*/  @P0 BRA `(.L_x_106) ;  /* 0x00000000003c0947 */ /* 0x000fea0003800000 */
[----:B------:R-:W1:Y:S01]  /*50b0*/  S2R R2, SR_LANEID ;  /* 0x0000000000027919 */ /* 0x000e620000000000 */
[----:B------:R-:W-:-:S06]  /*50c0*/  ULOP3.LUT UR5, URZ, UR5, URZ, 0x33, !UPT ;  /* 0x00000005ff057292 */ /* 0x000fcc000f8e33ff */
[----:B------:R-:W-:-:S04]  /*50d0*/  IMAD.U32 R0, RZ, RZ, UR5 ;  /* 0x00000005ff007e24 */ /* 0x000fc8000f8e00ff */
[----:B------:R2:W4:Y:S02]  /*50e0*/  REDUX UR7, R0 ;  /* 0x00000000000773c4 */ /* 0x0005240000000000 */
[----:B------:R1:W-:Y:S01]  /*50f0*/  UTCATOMSWS.AND URZ, UR5 ;  /* 0x0000000500ff79e3 */ /* 0x0003e20008000000 */
[----:B--2---:R-:W-:Y:S01]  /*5100*/  LOP3.LUT R0, RZ, UR4, RZ, 0x33, !PT ;  /* 0x00000004ff007c12 */ /* 0x004fe2000f8e33ff */
[----:B------:R-:W-:Y:S02]  /*5110*/  VOTEU.ANY UR4, UPT, PT ;  /* 0x0000000000047886 */ /* 0x000fe400038e0100 */
[----:B------:R-:W-:Y:S02]  /*5120*/  UFLO.U32 UR4, UR4 ;  /* 0x00000004000472bd */ /* 0x000fe400080e0000 */
[----:B------:R-:W2:Y:S04]  /*5130*/  REDUX UR6, R0 ;  /* 0x00000000000673c4 */ /* 0x000ea80000000000 */
[----:B-1----:R-:W-:-:S02]  /*5140*/  ISETP.EQ.U32.AND P0, PT, R2, UR4, PT ;  /* 0x0000000402007c0c */ /* 0x002fc4000bf02070 */
[----:B----4-:R-:W-:-:S11]  /*5150*/  MOV R2, UR7 ;  /* 0x0000000700027c02 */ /* 0x010fd60008000f00 */
[----:B------:R1:W-:Y:S01]  /*5160*/  @P0 ATOMS.AND RZ, [UR8+0x14], R2 ;  /* 0x00001402ffff098c */ /* 0x0003e2000a800008 */
[----:B--2---:R-:W-:-:S05]  /*5170*/  IMAD.U32 R0, RZ, RZ, UR6 ;  /* 0x00000006ff007e24 */ /* 0x004fca000f8e00ff */
[----:B------:R1:W-:Y:S01]  /*5180*/  @P0 ATOMS.AND RZ, [UR8+0x18], R0 ;  /* 0x00001800ffff098c */ /* 0x0003e2000a800008 */
[----:B------:R-:W-:Y:S05]  /*5190*/  BRA `(.L_x_107) ;  /* 0x0000000000147947 */ /* 0x000fea0003800000 */
.L_x_106:
[----:B------:R-:W-:Y:S02]  /*51a0*/  MOV R2, 0x51c0 ;  /* 0x000051c000027802 */ /* 0x000fe40000000f00 */
[----:B---3-5:R-:W-:Y:S05]  /*51b0*/  CALL.REL.NOINC `($__internal_0_$__cuda_sm10x_tcgen05_guardrail_trap_col_being_dealloced_not_returned_by_alloc) ;  /* 0x0000004c00d87944 */ /* 0x028fea0003c00000 */
[----:B------:R-:W-:Y:S05]  /*51c0*/  BRA `(.L_x_107) ;  /* 0x0000000000087947 */ /* 0x000fea0003800000 */
.L_x_105:
[----:B------:R-:W-:Y:S02]  /*51d0*/  MOV R2, 0x51f0 ;  /* 0x000051f000027802 */ /* 0x000fe40000000f00 */
[----:B---3-5:R-:W-:Y:S05]  /*51e0*/  CALL.REL.NOINC `($__internal_2_$__cuda_sm10x_tcgen05_guardrail_trap_unallocated_columns_being_dealloced) ;  /* 0x0000004c00e47944 */ /* 0x028fea0003c00000 */
.L_x_107:
[----:B------:R-:W-:Y:S01]  /*51f0*/  NOP ;  /* 0x0000000000007918 */ /* 0x000fe20000000000 */
[----:B------:R-:W-:Y:S05]  /*5200*/  EXIT ;  /* 0x000000000000794d */ /* 0x000fea0003800000 */
.L_x_78:
[----:B------:R-:W-:-:S09]  /*5210*/  UISETP.NE.OR UP0, UPT, UR25, 0x3, !UP3 ;  /* 0x000000031900788c */ /* 0x000fd2000df05670 */
[----:B------:R-:W-:Y:S05]  /*5220*/  BRA.U UP0, `(.L_x_108) ;  /* 0x0000000d00b47547 */ /* 0x000fea000b800000 */
[----:B------:R-:W1:Y:S01]  /*5230*/  LDCU UR31, c[0x0][0x370] ;  /* 0x00006e00ff1f77ac */ /* 0x000e620008000800 */
[----:B------:R-:W2:Y:S01]  /*5240*/  LDC.64 R16, c[0x0][0x348] ;  /* 0x0000d200ff107b82 */ /* 0x000ea20000000a00 */
[----:B------:R-:W-:Y:S02]  /*5250*/  HFMA2 R13, -RZ, RZ, 0, 0 ;  /* 0x00000000ff0d7431 */ /* 0x000fe400000001ff */
[----:B------:R-:W-:Y:S01]  /*5260*/  IMAD.MOV.U32 R15, RZ, RZ, 0x1 ;  /* 0x00000001ff0f7424 */ /* 0x000fe200078e00ff */
[----:B------:R-:W1:Y:S01]  /*5270*/  LDCU.128 UR32, c[0x0][0xb10] ;  /* 0x00016200ff2077ac */ /* 0x000e620008000c00 */
[----:B------:R-:W-:Y:S01]  /*5280*/  IMAD.MOV.U32 R14, RZ, RZ, RZ ;  /* 0x000000ffff0e7224 */ /* 0x000fe200078e00ff */
[----:B------:R-:W-:Y:S01]  /*5290*/  MOV R7, 0x1000 ;  /* 0x0000100000077802 */ /* 0x000fe20000000f00 */
[----:B------:R-:W3:Y:S01]  /*52a0*/  LDCU UR30, c[0x0][0x374] ;  /* 0x00006e80ff1e77ac */ /* 0x000ee20008000800 */
[----:B------:R-:W4:Y:S01]  /*52b0*/  LDC.64 R2, c[0x0][0x888] ;  /* 0x00022200ff027b82 */ /* 0x000f220000000a00 */
[----:B------:R-:W3:Y:S01]  /*52c0*/  LDCU UR15, c[0x0][0xb0c] ;  /* 0x00016180ff0f77ac */ /* 0x000ee20008000800 */
[----:B------:R-:W2:Y:S06]  /*52d0*/  LDCU UR40, c[0x0][0xb20] ;  /* 0x00016400ff2877ac */ /* 0x000eac0008000800 */
[----:B------:R-:W4:Y:S01]  /*52e0*/  LDC.64 R4, c[0x0][0x890] ;  /* 0x00022400ff047b82 */ /* 0x000f220000000a00 */
[----:B------:R-:W2:Y:S01]  /*52f0*/  LDCU UR4, c[0x0][0xb30] ;  /* 0x00016600ff0477ac */ /* 0x000ea20008000800 */
[----:B------:R-:W-:Y:S01]  /*5300*/  UMOV UR21, 0x400 ;  /* 0x0000040000157882 */ /* 0x000fe20000000000 */
[----:B-1----:R-:W-:-:S02]  /*5310*/  UIMAD.WIDE.U32 UR6, UR31, UR32, URZ ;  /* 0x000000201f0672a5 */ /* 0x002fc4000f8e00ff */
[----:B---3--:R-:W-:Y:S02]  /*5320*/  UIMAD.WIDE.U32 UR8, UR30, UR35, URZ ;  /* 0x000000231e0872a5 */ /* 0x008fe4000f8e00ff */
[----:B------:R-:W-:Y:S02]  /*5330*/  ULEA UR21, UR46, UR21, 0x18 ;  /* 0x000000152e157291 */ /* 0x000fe4000f8ec0ff */
[----:B------:R-:W-:Y:S02]  /*5340*/  UPLOP3.LUT UP3, UPT, UPT, UPT, UPT, 0x40, 0x4 ;  /* 0x000000000004789c */ /* 0x000fe40003f6e870 */
[----:B------:R-:W-:Y:S01]  /*5350*/  UIADD3 UR37, UPT, UPT, UR21, 0x1a8, URZ ;  /* 0x000001a815257890 */ /* 0x000fe2000fffe0ff */
[----:B------:R-:W-:Y:S01]  /*5360*/  UMOV UR6, UR7 ;  /* 0x0000000700067c82 */ /* 0x000fe20008000000 */
[----:B------:R-:W-:Y:S01]  /*5370*/  UMOV UR38, UR9 ;  /* 0x0000000900267c82 */ /* 0x000fe20008000000 */
[----:B------:R-:W-:Y:S02]  /*5380*/  UISETP.GE.AND UP0, UPT, UR42, 0x1, UPT ;  /* 0x000000012a00788c */ /* 0x000fe4000bf06270 */
[----:B------:R-:W-:Y:S01]  /*5390*/  UISETP.NE.AND UP4, UPT, UR42, 0x1, UPT ;  /* 0x000000012a00788c */ /* 0x000fe2000bf85270 */
[----:B------:R-:W1:Y:S01]  /*53a0*/  LDCU.64 UR22, c[0x0][0xb28] ;  /* 0x00016500ff1677ac */ /* 0x000e620008000a00 */
[----:B------:R-:W-:-:S02]  /*53b0*/  UISETP.NE.AND UP6, UPT, UR15, 0x1, UPT ;  /* 0x000000010f00788c */ /* 0x000fc4000bfc5270 */
[----:B------:R-:W-:Y:S02]  /*53c0*/  UISETP.NE.AND UP5, UPT, UR34, 0x1, UPT ;  /* 0x000000012200788c */ /* 0x000fe4000bfa5270 */
[----:B------:R-:W-:Y:S02]  /*53d0*/  UIADD3 UR25, UPT, UPT, UR21, 0x1a0, URZ ;  /* 0x000001a015197890 */ /* 0x000fe4000fffe0ff */
[----:B------:R-:W-:Y:S02]  /*53e0*/  UPRMT UR37, UR46, 0x654, UR37 ;  /* 0x000006542e257896 */ /* 0x000fe40008000025 */
[----:B------:R-:W-:Y:S02]  /*53f0*/  USHF.R.U32.HI UR39, URZ, UR33, UR6 ;  /* 0x00000021ff277299 */ /* 0x000fe40008011606 */
[----:B--2---:R-:W-:Y:S02]  /*5400*/  USHF.R.U32.HI UR38, URZ, UR40, UR38 ;  /* 0x00000028ff267299 */ /* 0x004fe40008011626 */
[----:B------:R-:W-:-:S11]  /*5410*/  UISETP.NE.AND UP2, UPT, UR4, 0x1, UPT ;  /* 0x000000010400788c */ /* 0x000fd6000bf45270 */
.L_x_117:
[C---:B------:R-:W-:Y:S02]  /*5420*/  LEA R12, R14.reuse, UR21, 0x3 ;  /* 0x000000150e0c7c11 */ /* 0x040fe4000f8e18ff */
[----:B------:R-:W-:Y:S02]  /*5430*/  SHF.L.U32 R0, R13, 0x1f, RZ ;  /* 0x0000001f0d007819 */ /* 0x000fe400000006ff */
[----:B------:R-:W-:Y:S02]  /*5440*/  LEA R8, R14, UR21, 0x4 ;  /* 0x000000150e087c11 */ /* 0x000fe4000f8e20ff */
[----:B--2---:R-:W2:Y:S02]  /*5450*/  SYNCS.PHASECHK.TRANS64.TRYWAIT P0, [R12+URZ+0x1d0], R0 ;  /* 0x0001d0000c0075a7 */ /* 0x004ea400080011ff */
[----:B--2---:R-:W-:Y:S05]  /*5460*/  @!P0 BRA `(.L_x_109) ;  /* 0x0000004800688947 */ /* 0x004fea0003800000 */
.L_x_220:
[----:B------:R-:W3:Y:S01]  /*5470*/  LDS.128 R8, [R8+0x260] ;  /* 0x0002600008087984 */ /* 0x000ee20000000c00 */
[----:B------:R-:W-:Y:S01]  /*5480*/  UISETP.GE.AND UP0, UPT, UR42, 0x1, UPT ;  /* 0x000000012a00788c */ /* 0x000fe2000bf06270 */
[----:B------:R-:W-:Y:S01]  /*5490*/  @!PT LDS RZ, [RZ] ;  /* 0x00000000fffff984 */ /* 0x000fe20000000800 */
[----:B------:R-:W-:Y:S01]  /*54a0*/  @!PT LDS RZ, [RZ] ;  /* 0x00000000fffff984 */ /* 0x000fe20000000800 */
[----:B------:R-:W-:Y:S01]  /*54b0*/  @!PT LDS RZ, [RZ] ;  /* 0x00000000fffff984 */ /* 0x000fe20000000800 */
[----:B------:R-:W-:Y:S01]  /*54c0*/  @!PT LDS RZ, [RZ] ;  /* 0x00000000fffff984 */ /* 0x000fe20000000800 */
[----:B------:R1:W-:Y:S06]  /*54d0*/  MEMBAR.ALL.CTA ;  /* 0x0000000000007992 */ /* 0x0003ec0000008000 */
[----:B-1----:R-:W1:Y:S01]  /*54e0*/  FENCE.VIEW.ASYNC.S ;  /* 0x00000000000073c6 */ /* 0x002e620000000000 */
[----:B---3--:R-:W-:Y:S11]  /*54f0*/  LOP3.LUT P0, RZ, R10, 0x1, RZ, 0xc0, !PT ;  /* 0x000000010aff7812 */ /* 0x008ff6000780c0ff */
[----:B------:R-:W-:Y:S02]  /*5500*/  @!UPT UIADD3 URZ, UPT, UPT, URZ, URZ, URZ ;  /* 0x000000fffffff290 */ /* 0x000fe4000fffe0ff */
[----:B-1----:R-:W-:Y:S01]  /*5510*/  VOTEU.ANY UP1, P0 ;  /* 0x0000000000ff7886 */ /* 0x002fe20000020100 */
[----:B------:R-:W-:Y:S11]  /*5520*/  PLOP3.LUT P0, PT, PT, PT, UP1, 0x80, 0x8 ;  /* 0x000000000008781c */ /* 0x000ff60003f0f018 */
[----:B------:R-:W-:Y:S02]  /*5530*/  @!UPT UIADD3 URZ, UPT, UPT, URZ, URZ, URZ ;  /* 0x000000fffffff290 */ /* 0x000fe4000fffe0ff */
[----:B--2---:R-:W-:Y:S02]  /*5540*/  @P0 SHF.R.U32.HI R0, RZ, 0x10, R9 ;  /* 0x00000010ff000819 */ /* 0x004fe40000011609 */
[----:B------:R-:W-:Y:S02]  /*5550*/  @P0 MOV R6, R8 ;  /* 0x0000000800060202 */ /* 0x000fe40000000f00 */
[----:B------:R-:W-:Y:S01]  /*5560*/  @P0 R2UR UR4, R0 ;  /* 0x00000000000402ca */ /* 0x000fe200000e0000 */
[----:B------:R-:W-:Y:S01]  /*5570*/  VIADD R0, R12, 0x1e0 ;  /* 0x000001e00c007836 */ /* 0x000fe20000000000 */
[----:B------:R-:W-:Y:S02]  /*5580*/  @P0 LOP3.LUT R8, R9, 0xffff, RZ, 0xc0, !PT ;  /* 0x0000ffff09080812 */ /* 0x000fe400078ec0ff */
[----:B------:R-:W-:Y:S02]  /*5590*/  @P0 R2UR UR6, R6 ;  /* 0x00000000060602ca */ /* 0x000fe400000e0000 */
[----:B------:R-:W-:Y:S02]  /*55a0*/  PRMT R0, RZ, 0x654, R0 ;  /* 0x00000654ff007816 */ /* 0x000fe40000000000 */
[----:B------:R-:W-:Y:S02]  /*55b0*/  @P0 R2UR UR5, R8 ;  /* 0x00000000080502ca */ /* 0x000fe400000e0000 */
[----:B------:R1:W-:Y:S03]  /*55c0*/  SYNCS.ARRIVE.TRANS64.RED.A1T0 RZ, [R0+URZ], RZ ;  /* 0x000000ff00ff79a7 */ /* 0x0003e600081004ff */
[----:B------:R-:W-:Y:S04]  /*55d0*/  @UP1 UMOV UR29, UR4 ;  /* 0x00000004001d1c82 */ /* 0x000fe80008000000 */
[----:B------:R-:W-:Y:S04]  /*55e0*/  @UP1 UMOV UR14, UR6 ;  /* 0x00000006000e1c82 */ /* 0x000fe80008000000 */
[----:B------:R-:W-:Y:S01]  /*55f0*/  @UP1 UMOV UR13, UR5 ;  /* 0x00000005000d1c82 */ /* 0x000fe20008000000 */
[----:B------:R-:W-:Y:S05]  /*5600*/  BRA.U !UP0, `(.L_x_110) ;  /* 0x0000000108a47547 */ /* 0x000fea000b800000 */
[----:B------:R-:W-:Y:S02]  /*5610*/  UIMAD.WIDE.U32 UR8, UR13, UR35, URZ ;  /* 0x000000230d0872a5 */ /* 0x000fe4000f8e00ff */
[----:B------:R-:W-:Y:S02]  /*5620*/  UIMAD.WIDE.U32 UR10, UR14, UR32, URZ ;  /* 0x000000200e0a72a5 */ /* 0x000fe4000f8e00ff */
[----:B------:R-:W-:Y:S02]  /*5630*/  USEL UR4, UR30, UR38, !UP5 ;  /* 0x000000261e047287 */ /* 0x000fe4000e800000 */
[----:B------:R-:W-:Y:S02]  /*5640*/  USEL UR7, UR31, UR39, !UP6 ;  /* 0x000000271f077287 */ /* 0x000fe4000f000000 */
[----:B------:R-:W-:Y:S02]  /*5650*/  UIMAD.WIDE.U32 UR16, UR4, UR22, URZ ;  /* 0x00000016041072a5 */ /* 0x000fe4000f8e00ff */
[----:B------:R-:W-:Y:S01]  /*5660*/  UIMAD.WIDE.U32 UR18, UR7, UR22, URZ ;  /* 0x00000016071272a5 */ /* 0x000fe2000f8e00ff */
[----:B------:R-:W-:Y:S02]  /*5670*/  UMOV UR5, UR9 ;  /* 0x0000000900057c82 */ /* 0x000fe40008000000 */
[----:B------:R-:W-:Y:S03]  /*5680*/  USHF.R.U32.HI UR6, URZ, UR40, UR5 ;  /* 0x00000028ff067299 */ /* 0x000fe60008011605 */
[----:B------:R-:W-:Y:S01]  /*5690*/  UMOV UR5, UR11 ;  /* 0x0000000b00057c82 */ /* 0x000fe20008000000 */
[----:B------:R-:W-:Y:S02]  /*56a0*/  USEL UR6, UR13, UR6, !UP5 ;  /* 0x000000060d067287 */ /* 0x000fe4000e800000 */
[----:B------:R-:W-:Y:S02]  /*56b0*/  USHF.R.U32.HI UR8, URZ, UR33, UR5 ;  /* 0x00000021ff087299 */ /* 0x000fe40008011605 */
[----:B------:R-:W-:Y:S01]  /*56c0*/  UIMAD.WIDE.U32 UR10, UR6, UR22, URZ ;  /* 0x00000016060a72a5 */ /* 0x000fe2000f8e00ff */
[----:B------:R-:W-:Y:S02]  /*56d0*/  UMOV UR5, UR17 ;  /* 0x0000001100057c82 */ /* 0x000fe40008000000 */
[----:B------:R-:W-:Y:S03]  /*56e0*/  @UP4 USHF.R.U32.HI UR4, URZ, UR23, UR5 ;  /* 0x00000017ff044299 */ /* 0x000fe60008011605 */
[----:B------:R-:W-:Y:S01]  /*56f0*/  UMOV UR5, UR19 ;  /* 0x0000001300057c82 */ /* 0x000fe20008000000 */
[----:B------:R-:W-:Y:S02]  /*5700*/  UIMAD UR4, UR42, UR4, URZ ;  /* 0x000000042a0472a4 */ /* 0x000fe4000f8e02ff */
[----:B------:R-:W-:Y:S02]  /*5710*/  @UP4 USHF.R.U32.HI UR7, URZ, UR23, UR5 ;  /* 0x00000017ff074299 */ /* 0x000fe40008011605 */
[----:B------:R-:W-:Y:S02]  /*5720*/  USEL UR5, UR14, UR8, !UP6 ;  /* 0x000000080e057287 */ /* 0x000fe4000f000000 */
[----:B------:R-:W-:Y:S02]  /*5730*/  UIMAD UR8, UR42, UR7, URZ ;  /* 0x000000072a0872a4 */ /* 0x000fe4000f8e02ff */
[----:B------:R-:W-:Y:S03]  /*5740*/  UISETP.GE.AND UP0, UPT, UR6, UR4, UPT ;  /* 0x000000040600728c */ /* 0x000fe6000bf06270 */
[----:B------:R-:W-:Y:S01]  /*5750*/  UMOV UR4, UR11 ;  /* 0x0000000b00047c82 */ /* 0x000fe20008000000 */
[----:B------:R-:W-:Y:S02]  /*5760*/  UISETP.GE.OR UP0, UPT, UR5, UR8, UP0 ;  /* 0x000000080500728c */ /* 0x000fe40008706670 */
[----:B------:R-:W-:Y:S02]  /*5770*/  USHF.R.U32.HI UR4, URZ, UR23, UR4 ;  /* 0x00000017ff047299 */ /* 0x000fe40008011604 */
[----:B------:R-:W-:Y:S02]  /*5780*/  UIMAD.WIDE.U32 UR8, UR5, UR22, URZ ;  /* 0x00000016050872a5 */ /* 0x000fe4000f8e00ff */
[----:B------:R-:W-:Y:S04]  /*5790*/  USEL UR10, UR6, UR4, !UP4 ;  /* 0x00000004060a7287 */ /* 0x000fe8000e000000 */
[----:B------:R-:W-:Y:S01]  /*57a0*/  UIADD3 UR11, UPT, UPT, -UR10, URZ, URZ ;  /* 0x000000ff0a0b7290 */ /* 0x000fe2000fffe1ff */
[----:B------:R-:W-:Y:S02]  /*57b0*/  @!UP0 UMOV UR4, UR9 ;  /* 0x0000000900048c82 */ /* 0x000fe40008000000 */
[----:B------:R-:W-:Y:S02]  /*57c0*/  @!UP0 USHF.R.U32.HI UR4, URZ, UR23, UR4 ;  /* 0x00000017ff048299 */ /* 0x000fe40008011604 */
[----:B------:R-:W-:Y:S02]  /*57d0*/  UIMAD UR8, UR42, UR11, UR6 ;  /* 0x0000000b2a0872a4 */ /* 0x000fe4000f8e0206 */
[----:B------:R-:W-:Y:S04]  /*57e0*/  @!UP0 USEL UR4, UR5, UR4, !UP4 ;  /* 0x0000000405048287 */ /* 0x000fe8000e000000 */
[----:B------:R-:W-:Y:S02]  /*57f0*/  @!UP0 UIMAD UR8, UR7, UR8, UR4 ;  /* 0x00000008070882a4 */ /* 0x000fe4000f8e0204 */
[----:B------:R-:W-:Y:S02]  /*5800*/  @!UP0 UIADD3 UR9, UPT, UPT, UR10, -UR4, URZ ;  /* 0x800000040a098290 */ /* 0x000fe4000fffe0ff */
[----:B------:R-:W-:Y:S02]  /*5810*/  UIADD3 UR4, UPT, UPT, -UR5, URZ, URZ ;  /* 0x000000ff05047290 */ /* 0x000fe4000fffe1ff */
[----:B------:R-:W-:Y:S02]  /*5820*/  UIADD3 UR7, UPT, UPT, -UR6, URZ, URZ ;  /* 0x000000ff06077290 */ /* 0x000fe4000fffe1ff */
[----:B------:R-:W-:Y:S02]  /*5830*/  @!UP0 UIMAD UR6, UR9, UR42, UR5 ;  /* 0x0000002a090682a4 */ /* 0x000fe4000f8e0205 */
[----:B------:R-:W-:Y:S02]  /*5840*/  UIMAD UR14, UR15, UR4, UR14 ;  /* 0x000000040f0e72a4 */ /* 0x000fe4000f8e020e */
[----:B------:R-:W-:Y:S01]  /*5850*/  UIMAD UR4, UR34, UR7, UR13 ;  /* 0x00000007220472a4 */ /* 0x000fe2000f8e020d */
[----:B------:R-:W-:Y:S02]  /*5860*/  @!UP0 UMOV UR5, UR8 ;  /* 0x0000000800058c82 */ /* 0x000fe40008000000 */
[----:B------:R-:W-:Y:S02]  /*5870*/  UIMAD UR14, UR5, UR15, UR14 ;  /* 0x0000000f050e72a4 */ /* 0x000fe4000f8e020e */
[----:B------:R-:W-:Y:S11]  /*5880*/  UIMAD UR13, UR6, UR34, UR4 ;  /* 0x00000022060d72a4 */ /* 0x000ff6000f8e0204 */
[----:B------:R-:W-:Y:S01]  /*5890*/  @!UPT UIADD3 URZ, UPT, UPT, URZ, URZ, URZ ;  /* 0x000000fffffff290 */ /* 0x000fe2000fffe0ff */
.L_x_110:
[----:B------:R-:W2:Y:S01]  /*58a0*/  @!UP2 LDCU.128 UR8, c[0x0][0xb10] ;  /* 0x00016200ff08a7ac */ /* 0x000ea20008000c00 */
[C---:B----4-:R-:W-:Y:S02]  /*58b0*/  ISETP.NE.U32.AND P1, PT, R4.reuse, RZ, PT ;  /* 0x000000ff0400720c */ /* 0x050fe40003f25070 */
[----:B------:R-:W-:Y:S02]  /*58c0*/  ISETP.NE.U32.AND P0, PT, R4, RZ, PT ;  /* 0x000000ff0400720c */ /* 0x000fe40003f05070 */
[C---:B------:R-:W-:Y:S02]  /*58d0*/  ISETP.NE.AND.EX P1, PT, R5.reuse, RZ, PT, P1 ;  /* 0x000000ff0500720c */ /* 0x040fe40003f25310 */
[----:B------:R-:W-:Y:S01]  /*58e0*/  ISETP.NE.AND.EX P0, PT, R5, RZ, PT, P0 ;  /* 0x000000ff0500720c */ /* 0x000fe20003f05300 */
[----:B------:R-:W3:Y:S01]  /*58f0*/  @!UP2 LDCU UR5, c[0x0][0xb0c] ;  /* 0x00016180ff05a7ac */ /* 0x000ee20008000800 */
[----:B------:R-:W-:Y:S01]  /*5900*/  SHF.L.U32 R9, R15, 0x1f, RZ ;  /* 0x0000001f0f097819 */ /* 0x000fe200000006ff */
[----:B------:R-:W-:Y:S02]  /*5910*/  USHF.L.U32 UR26, UR24, 0x7, URZ ;  /* 0x00000007181a7899 */ /* 0x000fe400080006ff */
[----:B------:R-:W-:Y:S02]  /*5920*/  USHF.L.U32 UR27, UR20, 0x6, URZ ;  /* 0x00000006141b7899 */ /* 0x000fe400080006ff */
[----:B--2---:R-:W-:Y:S07]  /*5930*/  UIMAD.WIDE.U32 UR6, UR14, UR8, URZ ;  /* 0x000000080e0672a5 */ /* 0x004fee000f8e00ff */
[----:B------:R-:W-:Y:S01]  /*5940*/  @!UP2 UMOV UR4, UR7 ;  /* 0x000000070004ac82 */ /* 0x000fe20008000000 */
[----:B---3--:R-:W-:Y:S02]  /*5950*/  @!UP2 UISETP.NE.AND UP0, UPT, UR5, 0x1, UPT ;  /* 0x000000010500a88c */ /* 0x008fe4000bf05270 */
[----:B------:R-:W-:Y:S02]  /*5960*/  @!UP2 USHF.R.U32.HI UR4, URZ, UR9, UR4 ;  /* 0x00000009ff04a299 */ /* 0x000fe40008011604 */
[----:B------:R-:W-:Y:S02]  /*5970*/  UIMAD.WIDE.U32 UR6, UR13, UR11, URZ ;  /* 0x0000000b0d0672a5 */ /* 0x000fe4000f8e00ff */
[----:B------:R-:W-:Y:S02]  /*5980*/  @!UP2 USEL UR8, UR14, UR4, !UP0 ;  /* 0x000000040e08a287 */ /* 0x000fe4000c000000 */
[----:B------:R-:W-:Y:S03]  /*5990*/  @!UP2 UISETP.NE.AND UP0, UPT, UR10, 0x1, UPT ;  /* 0x000000010a00a88c */ /* 0x000fe6000bf05270 */
[----:B------:R-:W-:Y:S02]  /*59a0*/  @!UP2 UMOV UR6, UR7 ;  /* 0x000000070006ac82 */ /* 0x000fe40008000000 */
[----:B------:R-:W2:Y:S02]  /*59b0*/  @!UP2 LDCU UR4, c[0x0][0xb20] ;  /* 0x00016400ff04a7ac */ /* 0x000ea40008000800 */
[----:B--2---:R-:W-:Y:S04]  /*59c0*/  @!UP2 USHF.R.U32.HI UR6, URZ, UR4, UR6 ;  /* 0x00000004ff06a299 */ /* 0x004fe80008011606 */
[----:B------:R-:W-:Y:S04]  /*59d0*/  @!UP2 USEL UR6, UR13, UR6, !UP0 ;  /* 0x000000060d06a287 */ /* 0x000fe8000c000000 */
[----:B------:R-:W-:Y:S02]  /*59e0*/  @!UP2 UIADD3 UR4, UPT, UPT, -UR8, UR6, URZ ;  /* 0x000000060804a290 */ /* 0x000fe4000fffe1ff */
[----:B------:R-:W-:Y:S02]  /*59f0*/  @!UP2 UIADD3 UR6, UPT, UPT, UR8, -UR6, URZ ;  /* 0x800000060806a290 */ /* 0x000fe4000fffe0ff */
[----:B------:R-:W-:Y:S02]  /*5a00*/  @!UP2 UIMAD UR14, UR4, UR5, UR14 ;  /* 0x00000005040ea2a4 */ /* 0x000fe4000f8e020e */
[----:B------:R-:W-:Y:S01]  /*5a10*/  @!UP2 UIMAD UR13, UR6, UR10, UR13 ;  /* 0x0000000a060da2a4 */ /* 0x000fe2000f8e020d */
[----:B------:R-:W-:Y:S11]  /*5a20*/  BRA.U UP3, `(.L_x_111) ;  /* 0x0000000103107547 */ /* 0x000ff6000b800000 */
[----:B------:R-:W-:Y:S04]  /*5a30*/  MOV R6, UR41 ;  /* 0x0000002900067c02 */ /* 0x000fe80008000f00 */
[----:B------:R-:W-:Y:S04]  /*5a40*/  SHF.L.U32 R6, R6, 0x1f, RZ ;  /* 0x0000001f06067819 */ /* 0x000fe800000006ff */
[----:B------:R-:W2:Y:S02]  /*5a50*/  SYNCS.PHASECHK.TRANS64.TRYWAIT P2, [UR21+0x1c8], R6 ;  /* 0x0001c806ff0075a7 */ /* 0x000ea40008041115 */
[----:B--2---:R-:W-:Y:S05]  /*5a60*/  @!P2 BRA `(.L_x_112) ;  /* 0x0000004000fca947 */ /* 0x004fea0003800000 */
.L_x_111:
[----:B------:R-:W-:Y:S05]  /*5a70*/  @!P1 BRA `(.L_x_113) ;  /* 0x0000000000309947 */ /* 0x000fea0003800000 */
[----:B------:R-:W-:Y:S01]  /*5a80*/  ISETP.NE.U32.AND P1, PT, R2, RZ, PT ;  /* 0x000000ff0200720c */ /* 0x000fe20003f25070 */
[----:B------:R-:W2:Y:S01]  /*5a90*/  LDCU.64 UR4, c[0x0][0x358] ;  /* 0x00006b00ff0477ac */ /* 0x000ea20008000a00 */
[----:B------:R-:W-:Y:S02]  /*5aa0*/  IMAD.MOV.U32 R76, RZ, RZ, 0x1 ;  /* 0x00000001ff4c7424 */ /* 0x000fe400078e00ff */
[----:B------:R-:W-:Y:S11]  /*5ab0*/  ISETP.NE.AND.EX P1, PT, R3, RZ, PT, P1 ;  /* 0x000000ff0300720c */ /* 0x000ff60003f25310 */
[----:B------:R-:W-:Y:S02]  /*5ac0*/  @!UPT UIADD3 URZ, UPT, UPT, URZ, URZ, URZ ;  /* 0x000000fffffff290 */ /* 0x000fe4000fffe0ff */
[----:B------:R-:W3:Y:S01]  /*5ad0*/  @P1 LDC.64 R10, c[0x0][0x888] ;  /* 0x00022200ff0a1b82 */ /* 0x000ee20000000a00 */
[----:B-1----:R-:W-:Y:S04]  /*5ae0*/  @P1 IMAD R0, R4, UR36, RZ ;  /* 0x0000002404001c24 */ /* 0x002fe8000f8e02ff */
[----:B---3--:R-:W-:Y:S04]  /*5af0*/  @P1 IMAD.WIDE R10, R0, 0x4, R10 ;  /* 0x00000004000a1825 */ /* 0x008fe800078e020a */
[----:B------:R-:W-:Y:S01]  /*5b00*/  HFMA2 R0, -RZ, RZ, 0, 5.9604644775390625e-08 ;  /* 0x00000001ff007431 */ /* 0x000fe200000001ff */
[----:B--2--5:R2:W5:Y:S04]  /*5b10*/  @P1 LDG.E R40, desc[UR4][R10.64] ;  /* 0x000000040a281981 */ /* 0x024568000c1e1900 */
[----:B------:R-:W-:Y:S01]  /*5b20*/  @!P1 PRMT R76, R0, 0x7610, R76 ;  /* 0x00007610004c9816 */ /* 0x000fe2000000004c */
[----:B--2---:R-:W3:Y:S06]  /*5b30*/  @!P1 LDC R40, c[0x0][0x880] ;  /* 0x00022000ff289b82 */ /* 0x004eec0000000800 */
.L_x_113:
[----:B---3-5:R-:W-:Y:S01]  /*5b40*/  @!P0 ISETP.EQ.AND P1, PT, R40, RZ, PT ;  /* 0x000000ff2800820c */ /* 0x028fe20003f22270 */
[----:B------:R-:W-:Y:S01]  /*5b50*/  @!UPT UIADD3 URZ, UPT, UPT, URZ, URZ, URZ ;  /* 0x000000fffffff290 */ /* 0x000fe2000fffe0ff */
[----:B------:R-:W-:Y:S11]  /*5b60*/  @!P0 BRA `(.L_x_114) ;  /* 0x0000000000188947 */ /* 0x000ff60003800000 */
[----:B------:R-:W-:Y:S02]  /*5b70*/  LOP3.LUT P0, RZ, R76, 0xff, RZ, 0xc0, !PT ;  /* 0x000000ff4cff7812 */ /* 0x000fe4000780c0ff */
[----:B------:R-:W-:Y:S04]  /*5b80*/  ISETP.NE.U32.AND P1, PT, R2, RZ, PT ;  /* 0x000000ff0200720c */ /* 0x000fe80003f25070 */
[----:B------:R-:W-:Y:S04]  /*5b90*/  ISETP.NE.AND.EX P1, PT, R3, RZ, PT, P1 ;  /* 0x000000ff0300720c */ /* 0x000fe80003f25310 */
[----:B------:R-:W-:Y:S03]  /*5ba0*/  PLOP3.LUT P1, PT, P1, PT, PT, 0x8, 0x80 ;  /* 0x000000000080781c */ /* 0x000fe60000f2e170 */
[----:B------:R-:W-:Y:S11]  /*5bb0*/  @P0 ISETP.EQ.AND P1, PT, R40, RZ, PT ;  /* 0x000000ff2800020c */ /* 0x000ff60003f22270 */
[----:B------:R-:W-:Y:S02]  /*5bc0*/  @!UPT UIADD3 URZ, UPT, UPT, URZ, URZ, URZ ;  /* 0x000000fffffff290 */ /* 0x000fe4000fffe0ff */
.L_x_114:
[----:B------:R-:W2:Y:S01]  /*5bd0*/  SYNCS.PHASECHK.TRANS64.TRYWAIT P2, [UR21+0x1b0], R9 ;  /* 0x0001b009ff0075a7 */ /* 0x000ea20008041115 */
[----:B------:R-:W-:Y:S04]  /*5be0*/  ELECT P0, URZ, PT ;  /* 0x0000000000ff782f */ /* 0x000fe80003800000 */
[----:B------:R-:W-:Y:S11]  /*5bf0*/  PLOP3.LUT P1, PT, P1, P0, PT, 0xf2, 0x2f ;  /* 0x00000000002f781c */ /* 0x000ff60000f21e72 */
[----:B------:R-:W-:Y:S02]  /*5c00*/  @!UPT UIADD3 URZ, UPT, UPT, URZ, URZ, URZ ;  /* 0x000000fffffff290 */ /* 0x000fe4000fffe0ff */
[----:B------:R-:W-:Y:S05]  /*5c10*/  @!P1 IADD3 R8, P0, PT, R16, 0x580, RZ ;  /* 0x0000058010089810 */ /* 0x000fea0007f1e0ff */
[----:B-1----:R-:W-:Y:S01]  /*5c20*/  @!P1 IMAD.X R6, RZ, RZ, R17, P0 ;  /* 0x000000ffff069224 */ /* 0x002fe200000e0611 */
[----:B--2---:R-:W-:Y:S07]  /*5c30*/  @!P2 BRA `(.L_x_115) ;  /* 0x0000004000a0a947 */ /* 0x004fee0003800000 */
.L_x_223:
[----:B------:R-:W-:Y:S01]  /*5c40*/  @!P1 R2UR UR5, R8 ;  /* 0x00000000080592ca */ /* 0x000fe200000e0000 */
[----:B------:R-:W-:Y:S01]  /*5c50*/  VOTEU.ALL UP0, P1 ;  /* 0x0000000000ff7886 */ /* 0x000fe20000800000 */
[----:B------:R-:W-:Y:S01]  /*5c60*/  @!P1 R2UR UR4, R6 ;  /* 0x00000000060492ca */ /* 0x000fe200000e0000 */
[----:B------:R-:W-:Y:S01]  /*5c70*/  UMOV UR16, 0x0 ;  /* 0x0000000000107882 */ /* 0x000fe20000000000 */
[----:B------:R-:W-:Y:S01]  /*5c80*/  UMOV UR17, 0x10000000 ;  /* 0x1000000000117882 */ /* 0x000fe20000000000 */
[----:B------:R-:W-:Y:S01]  /*5c90*/  UMOV UR28, UR36 ;  /* 0x00000024001c7c82 */ /* 0x000fe20008000000 */
[----:B------:R-:W-:Y:S01]  /*5ca0*/  @!UP0 UIADD3 UR24, UPT, UPT, UR21, 0x300, URZ ;  /* 0x0000030015188890 */ /* 0x000fe2000fffe0ff */
[----:B-1----:R-:W-:Y:S01]  /*5cb0*/  @!P1 IMAD.MOV.U32 R0, RZ, RZ, 0x1000 ;  /* 0x00001000ff009424 */ /* 0x002fe200078e00ff */
[----:B------:R-:W-:Y:S01]  /*5cc0*/  @!UP0 UIADD3 UR10, UPT, UPT, UR26, 0x40, URZ ;  /* 0x000000401a0a8890 */ /* 0x000fe2000fffe0ff */
[----:B------:R-:W-:Y:S01]  /*5cd0*/  VIADD R14, R14, 0x1 ;  /* 0x000000010e0e7836 */ /* 0x000fe20000000000 */
[----:B------:R-:W-:Y:S01]  /*5ce0*/  @!UP0 UIADD3 UR8, UPT, UPT, UR21, 0xb00, URZ ;  /* 0x00000b0015088890 */ /* 0x000fe2000fffe0ff */
[----:B------:R-:W-:Y:S02]  /*5cf0*/  VOTEU.ALL UP0, P1 ;  /* 0x0000000000ff7886 */ /* 0x000fe40000800000 */
[----:B------:R-:W-:Y:S01]  /*5d00*/  IMAD.U32 R10, RZ, RZ, UR5 ;  /* 0x00000005ff0a7e24 */ /* 0x000fe2000f8e00ff */
[----:B------:R-:W-:Y:S01]  /*5d10*/  UMOV UR9, UR25 ;  /* 0x0000001900097c82 */ /* 0x000fe20008000000 */
[----:B------:R-:W-:Y:S01]  /*5d20*/  IMAD.U32 R11, RZ, RZ, UR4 ;  /* 0x00000004ff0b7e24 */ /* 0x000fe2000f8e00ff */
[----:B------:R-:W-:Y:S01]  /*5d30*/  UMOV UR11, UR27 ;  /* 0x0000001b000b7c82 */ /* 0x000fe20008000000 */
[----:B------:R-:W-:Y:S01]  /*5d40*/  UMOV UR12, UR36 ;  /* 0x00000024000c7c82 */ /* 0x000fe20008000000 */
[----:B------:R-:W-:Y:S01]  /*5d50*/  @!P1 R2UR UR4, R10 ;  /* 0x000000000a0492ca */ /* 0x000fe200000e0000 */
[----:B------:R-:W-:Y:S01]  /*5d60*/  UPRMT UR6, UR46, 0x654, UR25 ;  /* 0x000006542e067896 */ /* 0x000fe20008000019 */
[----:B------:R-:W-:Y:S11]  /*5d70*/  @!P1 R2UR UR5, R11 ;  /* 0x000000000b0592ca */ /* 0x000ff600000e0000 */
[----:B------:R-:W-:Y:S02]  /*5d80*/  @!UPT UIADD3 URZ, UPT, UPT, URZ, URZ, URZ ;  /* 0x000000fffffff290 */ /* 0x000fe4000fffe0ff */
[----:B------:R1:W-:Y:S01]  /*5d90*/  @!UP0 UTMALDG.3D [UR24], [UR4], desc[UR16] ;  /* 0x00001018040085b4 */ /* 0x0003e20008011000 */
[----:B------:R-:W-:Y:S05]  /*5da0*/  VOTEU.ALL UP0, P1 ;  /* 0x0000000000ff7886 */ /* 0x000fea0000800000 */
[----:B------:R1:W-:Y:S01]  /*5db0*/  @!UP0 UTMALDG.3D [UR8], [UR4], desc[UR16] ;  /* 0x00001008040085b4 */ /* 0x0003e20008011000 */
[----:B------:R1:W-:Y:S01]  /*5dc0*/  @!P1 SYNCS.ARRIVE.TRANS64.RED.A0TR RZ, [UR21+0x1a0], R0 ;  /* 0x0001a000ffff99a7 */ /* 0x0003e20008300415 */
[----:B------:R-:W-:Y:S01]  /*5dd0*/  SYNCS.ARRIVE.TRANS64.RED.A1T0 RZ, [UR6], RZ ;  /* 0x000000ffffff79a7 */ /* 0x000fe20008100406 */
[----:B------:R-:W2:Y:S02]  /*5de0*/  SYNCS.PHASECHK.TRANS64.TRYWAIT P0, [UR21+0x1b8], R9 ;  /* 0x0001b809ff0075a7 */ /* 0x000ea40008001115 */
[----:B-12---:R-:W-:Y:S05]  /*5df0*/  @!P0 BRA `(.L_x_116) ;  /* 0x0000004000488947 */ /* 0x006fea0003800000 */
.L_x_225:
[----:B------:R-:W-:Y:S01]  /*5e00*/  UIADD3 UR24, UPT, UPT, UR13, UR63, URZ ;  /* 0x0000003f0d187290 */ /* 0x000fe2000fffe0ff */
[----:B------:R-:W-:Y:S01]  /*5e10*/  @!P1 IADD3 R6, P0, PT, R16, 0x580, RZ ;  /* 0x0000058010069810 */ /* 0x000fe20007f1e0ff */
[----:B------:R-:W-:Y:S01]  /*5e20*/  UPLOP3.LUT UP3, UPT, UPT, UPT, UPT, 0x80, 0x8 ;  /* 0x000000000008789c */ /* 0x000fe20003f6f070 */
[----:B------:R-:W-:Y:S01]  /*5e30*/  R2UR UR28, R78 ;  /* 0x000000004e1c72ca */ /* 0x000fe200000e0000 */
[----:B------:R-:W-:Y:S01]  /*5e40*/  VOTEU.ALL UP0, P1 ;  /* 0x0000000000ff7886 */ /* 0x000fe20000800000 */
[----:B------:R-:W-:Y:S01]  /*5e50*/  @!P1 R2UR UR5, R6 ;  /* 0x00000000060592ca */ /* 0x000fe200000e0000 */
[----:B-1----:R-:W-:Y:S01]  /*5e60*/  @!P1 IMAD.X R0, RZ, RZ, R17, P0 ;  /* 0x000000ffff009224 */ /* 0x002fe200000e0611 */
[----:B------:R-:W-:Y:S01]  /*5e70*/  UMOV UR6, 0x0 ;  /* 0x0000000000067882 */ /* 0x000fe20000000000 */
[----:B------:R-:W-:Y:S01]  /*5e80*/  UMOV UR7, 0x10000000 ;  /* 0x1000000000077882 */ /* 0x000fe20000000000 */
[----:B------:R-:W-:Y:S01]  /*5e90*/  @!UP0 UIADD3 UR18, UPT, UPT, UR26, 0x20, URZ ;  /* 0x000000201a128890 */ /* 0x000fe2000fffe0ff */
[----:B------:R-:W-:Y:S01]  /*5ea0*/  ISETP.NE.AND P0, PT, R14, 0x2, PT ;  /* 0x000000020e00780c */ /* 0x000fe20003f05270 */
[----:B------:R-:W-:Y:S01]  /*5eb0*/  @!UP0 UIADD3 UR16, UPT, UPT, UR21, 0x1300, URZ ;  /* 0x0000130015108890 */ /* 0x000fe2000fffe0ff */
[----:B------:R-:W-:Y:S01]  /*5ec0*/  @!P1 R2UR UR4, R0 ;  /* 0x00000000000492ca */ /* 0x000fe200000e0000 */
[----:B------:R-:W-:Y:S01]  /*5ed0*/  @!UP0 UIADD3 UR17, UPT, UPT, UR21, 0x1a8, URZ ;  /* 0x000001a815118890 */ /* 0x000fe2000fffe0ff */
[----:B------:R-:W-:Y:S01]  /*5ee0*/  SEL R0, RZ, 0x1, P0 ;  /* 0x00000001ff007807 */ /* 0x000fe20000000000 */
[----:B------:R-:W-:Y:S01]  /*5ef0*/  @!UP0 UIADD3 UR10, UPT, UPT, UR26, 0x60, URZ ;  /* 0x000000601a0a8890 */ /* 0x000fe2000fffe0ff */
[----:B------:R-:W-:Y:S01]  /*5f00*/  LOP3.LUT R15, R15, 0x1, RZ, 0x3c, !PT ;  /* 0x000000010f0f7812 */ /* 0x000fe200078e3cff */
[----:B------:R-:W-:Y:S01]  /*5f10*/  @!UP0 UIADD3 UR8, UPT, UPT, UR21, 0x1b00, URZ ;  /* 0x00001b0015088890 */ /* 0x000fe2000fffe0ff */
[----:B------:R-:W-:Y:S01]  /*5f20*/  IMAD.U32 R8, RZ, RZ, UR5 ;  /* 0x00000005ff087e24 */ /* 0x000fe2000f8e00ff */
[----:B------:R-:W-:Y:S01]  /*5f30*/  VOTEU.ALL UP0, P1 ;  /* 0x0000000000ff7886 */ /* 0x000fe20000800000 */
[----:B------:R-:W-:Y:S01]  /*5f40*/  UMOV UR19, UR27 ;  /* 0x0000001b00137c82 */ /* 0x000fe20008000000 */
[----:B------:R-:W-:Y:S01]  /*5f50*/  UMOV UR20, UR36 ;  /* 0x0000002400147c82 */ /* 0x000fe20008000000 */
[----:B------:R-:W-:Y:S01]  /*5f60*/  UMOV UR11, UR27 ;  /* 0x0000001b000b7c82 */ /* 0x000fe20008000000 */
[----:B------:R-:W-:Y:S01]  /*5f70*/  UMOV UR12, UR36 ;  /* 0x00000024000c7c82 */ /* 0x000fe20008000000 */
[----:B------:R-:W-:Y:S01]  /*5f80*/  UMOV UR9, UR17 ;  /* 0x0000001100097c82 */ /* 0x000fe20008000000 */
[----:B------:R-:W-:Y:S01]  /*5f90*/  IMAD.U32 R9, RZ, RZ, UR4 ;  /* 0x00000004ff097e24 */ /* 0x000fe2000f8e00ff */
[----:B------:R-:W-:Y:S01]  /*5fa0*/  @!P1 R2UR UR4, R8 ;  /* 0x00000000080492ca */ /* 0x000fe200000e0000 */
[----:B------:R-:W-:Y:S01]  /*5fb0*/  UMOV UR36, UR29 ;  /* 0x0000001d00247c82 */ /* 0x000fe20008000000 */
[----:B------:R-:W-:Y:S02]  /*5fc0*/  LOP3.LUT R13, R13, R0, RZ, 0x3c, !PT ;  /* 0x000000000d0d7212 */ /* 0x000fe400078e3cff */
[----:B------:R-:W-:Y:S02]  /*5fd0*/  @!P1 R2UR UR5, R9 ;  /* 0x00000000090592ca */ /* 0x000fe400000e0000 */
[----:B------:R-:W-:Y:S11]  /*5fe0*/  SEL R14, R14, RZ, P0 ;  /* 0x000000ff0e0e7207 */ /* 0x000ff60000000000 */
[----:B------:R1:W-:Y:S01]  /*5ff0*/  @!UP0 UTMALDG.3D [UR16], [UR4], desc[UR6] ;  /* 0x00000610040085b4 */ /* 0x0003e20008011000 */
[----:B------:R-:W-:Y:S05]  /*6000*/  VOTEU.ALL UP0, P1 ;  /* 0x0000000000ff7886 */ /* 0x000fea0000800000 */
[----:B------:R2:W-:Y:S01]  /*6010*/  @!UP0 UTMALDG.3D [UR8], [UR4], desc[UR6] ;  /* 0x00000608040085b4 */ /* 0x0005e20008011000 */
[----:B------:R2:W-:Y:S01]  /*6020*/  @!P1 SYNCS.ARRIVE.TRANS64.RED.A0TR RZ, [UR21+0x1a8], R7 ;  /* 0x0001a807ffff99a7 */ /* 0x0005e20008300415 */
[----:B------:R-:W-:Y:S01]  /*6030*/  SYNCS.ARRIVE.TRANS64.RED.A1T0 RZ, [UR37], RZ ;  /* 0x000000ffffff79a7 */ /* 0x000fe20008100425 */
[----:B-1----:R-:W-:Y:S01]  /*6040*/  UIADD3 UR20, UPT, UPT, UR14, UR28, URZ ;  /* 0x0000001c0e147290 */ /* 0x002fe2000fffe0ff */
[----:B------:R-:W-:Y:S11]  /*6050*/  BRA.U UP1, `(.L_x_117) ;  /* 0xfffffff101f07547 */ /* 0x000ff6000b83ffff */
[----:B------:R-:W-:-:S04]  /*6060*/  SHF.L.U32 R2, R15, 0x1f, RZ ;  /* 0x0000001f0f027819 */ /* 0x000fc800000006ff */
[----:B------:R-:W1:Y:S02]  /*6070*/  SYNCS.PHASECHK.TRANS64.TRYWAIT P0, [UR21+0x1b0], R2 ;  /* 0x0001b002ff0075a7 */ /* 0x000e640008001115 */
[----:B-1----:R-:W-:Y:S05]  /*6080*/  @!P0 BRA `(.L_x_118) ;  /* 0x0000003c00bc8947 */ /* 0x002fea0003800000 */
.L_x_227:
[----:B-1----:R-:W-:-:S07]  /*6090*/  MOV R0, UR21 ;  /* 0x0000001500007c02 */ /* 0x002fce0008000f00 */
.L_x_119:
[----:B-1----:R-:W-:-:S04]  /*60a0*/  SHF.L.U32 R2, R15, 0x1f, RZ ;  /* 0x0000001f0f027819 */ /* 0x002fc800000006ff */
[----:B------:R1:W3:Y:S03]  /*60b0*/  SYNCS.PHASECHK.TRANS64.TRYWAIT P0, [R0+URZ+0x1b8], R2 ;  /* 0x0001b802000075a7 */ /* 0x0002e600080011ff */
[----:B---3--:R-:W-:Y:S05]  /*60c0*/  @!P0 NANOSLEEP.SYNCS 0x989680 ;  /* 0x009896800000895d */ /* 0x008fea0003900000 */
[----:B------:R-:W3:Y:S02]  /*60d0*/  @!P0 SYNCS.PHASECHK.TRANS64 P0, [R0+URZ+0x1b8], R2 ;  /* 0x0001b802000085a7 */ /* 0x000ee400080010ff */
[----:B--23--:R-:W-:Y:S05]  /*60e0*/  @P0 EXIT ;  /* 0x000000000000094d */ /* 0x00cfea0003800000 */
[----:B------:R-:W-:Y:S05]  /*60f0*/  BRA `(.L_x_119) ;  /* 0xfffffffc00e87947 */ /* 0x000fea000383ffff */
.L_x_108:
[----:B------:R-:W-:-:S06]  /*6100*/  UISETP.GE.AND UP0, UPT, UR25, 0x4, UPT ;  /* 0x000000041900788c */ /* 0x000fcc000bf06270 */
[----:B------:R-:W-:-:S13]  /*6110*/  PLOP3.LUT P0, PT, PT, PT, UP0, 0x80, 0x8 ;  /* 0x000000000008781c */ /* 0x000fda0003f0f008 */
[----:B------:R-:W-:Y:S05]  /*6120*/  @!P0 EXIT ;  /* 0x000000000000894d */ /* 0x000fea0003800000 */
[----:B------:R-:W-:Y:S01]  /*6130*/  BAR.SYNC.DEFER_BLOCKING 0x6, 0xa0 ;  /* 0x0182800000007b1d */ /* 0x000fe20000010000 */
[----:B------:R-:W-:Y:S01]  /*6140*/  IMAD.SHL.U32 R75, R87, 0x20, RZ ;  /* 0x00000020574b7824 */ /* 0x000fe200078e00ff */
[----:B------:R-:W-:Y:S01]  /*6150*/  CS2R R84, SRZ ;  /* 0x0000000000547805 */ /* 0x000fe2000001ff00 */
[----:B------:R-:W-:Y:S01]  /*6160*/  IMAD.SHL.U32 R5, R77, 0x200000, RZ ;  /* 0x002000004d057824 */ /* 0x000fe200078e00ff */
[----:B------:R-:W-:Y:S01]  /*6170*/  CS2R R82, SRZ ;  /* 0x0000000000527805 */ /* 0x000fe2000001ff00 */
[C---:B------:R-:W-:Y:S01]  /*6180*/  IMAD.U32 R37, R87.reuse, 0x10000, RZ ;  /* 0x0001000057257824 */ /* 0x040fe200078e00ff */
[----:B------:R-:W-:Y:S02]  /*6190*/  UMOV UR44, 0x400 ;  /* 0x00000400002c7882 */ /* 0x000fe40000000000 */
[----:B------:R-:W1:Y:S01]  /*61a0*/  LDC.64 R72, c[0x0][0x8b0] ;  /* 0x00022c00ff487b82 */ /* 0x000e620000000a00 */
[----:B------:R-:W-:Y:S01]  /*61b0*/  ULEA UR44, UR46, UR44, 0x18 ;  /* 0x0000002c2e2c7291 */ /* 0x000fe2000f8ec0ff */
[----:B------:R-:W-:Y:S01]  /*61c0*/  IMAD.SHL.U32 R4, R87, 0x4, RZ ;  /* 0x0000000457047824 */ /* 0x000fe200078e00ff */
[----:B------:R-:W-:Y:S01]  /*61d0*/  LOP3.LUT R7, R75, 0x80, RZ, 0xc0, !PT ;  /* 0x000000804b077812 */ /* 0x000fe200078ec0ff */
[----:B------:R-:W-:Y:S01]  /*61e0*/  IMAD.SHL.U32 R6, R77, 0x400, RZ ;  /* 0x000004004d067824 */ /* 0x000fe200078e00ff */
[----:B------:R-:W-:Y:S01]  /*61f0*/  LOP3.LUT R74, R75, 0xb60, RZ, 0xc0, !PT ;  /* 0x00000b604b4a7812 */ /* 0x000fe200078ec0ff */
[----:B------:R-:W-:Y:S01]  /*6200*/  UIADD3 UR4, UPT, UPT, UR44, 0x2300, URZ ;  /* 0x000023002c047890 */ /* 0x000fe2000fffe0ff */
[----:B------:R-:W-:Y:S01]  /*6210*/  LOP3.LUT R5, R5, 0x200000, RZ, 0xc0, !PT ;  /* 0x0020000005057812 */ /* 0x000fe200078ec0ff */
[----:B------:R-:W2:Y:S01]  /*6220*/  LDC.64 R70, c[0x0][0x8a8] ;  /* 0x00022a00ff467b82 */ /* 0x000ea20000000a00 */
[----:B------:R-:W-:Y:S01]  /*6230*/  LOP3.LUT R4, R7, 0x10, R4, 0xf8, !PT ;  /* 0x0000001007047812 */ /* 0x000fe200078ef804 */
[----:B------:R-:W-:Y:S01]  /*6240*/  IMAD.MOV.U32 R36, RZ, RZ, RZ ;  /* 0x000000ffff247224 */ /* 0x000fe200078e00ff */
[----:B------:R-:W-:Y:S01]  /*6250*/  LOP3.LUT R74, R74, 0x400, R6, 0xf8, !PT ;  /* 0x000004004a4a7812 */ /* 0x000fe200078ef806 */
[----:B------:R-:W-:Y:S01]  /*6260*/  IMAD.MOV.U32 R81, RZ, RZ, RZ ;  /* 0x000000ffff517224 */ /* 0x000fe200078e00ff */
[----:B------:R-:W-:Y:S01]  /*6270*/  LOP3.LUT R37, R5, 0x400000, R37, 0xf8, !PT ;  /* 0x0040000005257812 */ /* 0x000fe200078ef825 */
[----:B------:R-:W-:Y:S01]  /*6280*/  IMAD.U32 R86, RZ, RZ, UR4 ;  /* 0x00000004ff567e24 */ /* 0x000fe2000f8e00ff */
[----:B------:R-:W-:Y:S01]  /*6290*/  LOP3.LUT P0, RZ, R75, 0x80, RZ, 0xc0, !PT ;  /* 0x000000804bff7812 */ /* 0x000fe2000780c0ff */
[----:B------:R-:W3:Y:S01]  /*62a0*/  LDCU UR58, c[0x0][0x370] ;  /* 0x00006e00ff3a77ac */ /* 0x000ee20008000800 */
[----:B------:R-:W4:Y:S01]  /*62b0*/  LDS R0, [UR44+0x280] ;  /* 0x0002802cff007984 */ /* 0x000f220008000800 */
[----:B------:R-:W-:-:S02]  /*62c0*/  LOP3.LUT R74, R74, R4, RZ, 0xfc, !PT ;  /* 0x000000044a4a7212 */ /* 0x000fc400078efcff */
[----:B------:R-:W-:Y:S01]  /*62d0*/  P2R R4, PR, RZ, 0x1 ;  /* 0x00000001ff047803 */ /* 0x000fe20000000000 */
[----:B------:R-:W1:Y:S01]  /*62e0*/  LDCU UR43, c[0x0][0xb0c] ;  /* 0x00016180ff2b77ac */ /* 0x000e620008000800 */
[----:B------:R-:W-:Y:S01]  /*62f0*/  LOP3.LUT R87, R87, 0x60, RZ, 0xc0, !PT ;  /* 0x0000006057577812 */ /* 0x000fe200078ec0ff */
[----:B------:R-:W1:Y:S01]  /*6300*/  LDCU UR39, c[0x0][0xb30] ;  /* 0x00016600ff2777ac */ /* 0x000e620008000800 */
[----:B------:R-:W1:Y:S01]  /*6310*/  LDCU.64 UR56, c[0x0][0x888] ;  /* 0x00011100ff3877ac */ /* 0x000e620008000a00 */
[----:B------:R-:W1:Y:S01]  /*6320*/  LDCU.64 UR40, c[0x0][0xb28] ;  /* 0x00016500ff2877ac */ /* 0x000e620008000a00 */
[----:B------:R-:W1:Y:S01]  /*6330*/  LDCU.64 UR60, c[0x0][0x890] ;  /* 0x00011200ff3c77ac */ /* 0x000e620008000a00 */
[----:B------:R-:W1:Y:S01]  /*6340*/  LDCU.128 UR52, c[0x0][0xb10] ;  /* 0x00016200ff3477ac */ /* 0x000e620008000c00 */
[----:B------:R-:W1:Y:S01]  /*6350*/  LDCU UR47, c[0x0][0x374] ;  /* 0x00006e80ff2f77ac */ /* 0x000e620008000800 */
[----:B------:R-:W-:Y:S01]  /*6360*/  UIADD3 UR62, UPT, UPT, UR44, 0x300, URZ ;  /* 0x000003002c3e7890 */ /* 0x000fe2000fffe0ff */
[----:B-1234-:R-:W-:-:S11]  /*6370*/  IMAD.IADD R37, R0, 0x1, R37 ;  /* 0x0000000100257824 */ /* 0x01efd600078e0225 */
.L_x_145:
[C---:B------:R-:W-:Y:S02]  /*6380*/  LEA R3, R81.reuse, UR44, 0x3 ;  /* 0x0000002c51037c11 */ /* 0x040fe4000f8e18ff */
[----:B------:R-:W-:Y:S02]  /*6390*/  SHF.L.U32 R0, R84, 0x1f, RZ ;  /* 0x0000001f54007819 */ /* 0x000fe400000006ff */
[----:B------:R-:W-:Y:S02]  /*63a0*/  LEA R4, R81, UR44, 0x4 ;  /* 0x0000002c51047c11 */ /* 0x000fe4000f8e20ff */
[----:B-1----:R-:W1:Y:S02]  /*63b0*/  SYNCS.PHASECHK.TRANS64.TRYWAIT P0, [R3+URZ+0x1d0], R0 ;  /* 0x0001d000030075a7 */ /* 0x002e6400080011ff */
[----:B-1----:R-:W-:Y:S05]  /*63c0*/  @!P0 BRA `(.L_x_120) ;  /* 0x0000003c00048947 */ /* 0x002fea0003800000 */
.L_x_228:
        /* <DEDUP_REMOVED lines=8> */
[----:B--2---:R-:W-:Y:S11]  /*6450*/  LOP3.LUT P0, RZ, R6, 0x1, RZ, 0xc0, !PT ;  /* 0x0000000106ff7812 */ /* 0x004ff6000780c0ff */
[----:B------:R-:W-:Y:S02]  /*6460*/  @!UPT UIADD3 URZ, UPT, UPT, URZ, URZ, URZ ;  /* 0x000000fffffff290 */ /* 0x000fe4000fffe0ff */
[----:B---3--:R-:W-:Y:S01]  /*6470*/  VOTEU.ANY UP1, P0 ;  /* 0x0000000000ff7886 */ /* 0x008fe20000020100 */
[----:B------:R-:W-:Y:S01]  /*6480*/  PLOP3.LUT P0, PT, PT, PT, UP1, 0x80, 0x8 ;  /* 0x000000000008781c */ /* 0x000fe20003f0f018 */
[----:B------:R-:W-:Y:S11]  /*6490*/  UP2UR UR45, UPR, URZ, 0x2 ;  /* 0x00000002ff2d7883 */ /* 0x000ff60008000000 */
[----:B------:R-:W-:Y:S01]  /*64a0*/  @!UPT UIADD3 URZ, UPT, UPT, URZ, URZ, URZ ;  /* 0x000000fffffff290 */ /* 0x000fe2000fffe0ff */
[----:B-1----:R-:W-:Y:S02]  /*64b0*/  @P0 SHF.R.U32.HI R0, RZ, 0x10, R5 ;  /* 0x00000010ff000819 */ /* 0x002fe40000011605 */
        /* <DEDUP_REMOVED lines=12> */
[----:B------:R-:W2:Y:S01]  /*6580*/  LDCU UR12, c[0x0][0xb20] ;  /* 0x00016400ff0c77ac */ /* 0x000ea20008000800 */
[----:B------:R-:W-:Y:S02]  /*6590*/  UIMAD.WIDE.U32 UR4, UR47, UR55, URZ ;  /* 0x000000372f0472a5 */ /* 0x000fe4000f8e00ff */
[----:B------:R-:W-:Y:S02]  /*65a0*/  UIMAD.WIDE.U32 UR6, UR58, UR52, URZ ;  /* 0x000000343a0672a5 */ /* 0x000fe4000f8e00ff */
[----:B------:R-:W-:Y:S02]  /*65b0*/  UISETP.NE.AND UP0, UPT, UR54, 0x1, UPT ;  /* 0x000000013600788c */ /* 0x000fe4000bf05270 */
[----:B------:R-:W-:Y:S02]  /*65c0*/  UIMAD.WIDE.U32 UR8, UR37, UR55, URZ ;  /* 0x00000037250872a5 */ /* 0x000fe4000f8e00ff */
[----:B------:R-:W-:Y:S02]  /*65d0*/  UIMAD.WIDE.U32 UR10, UR38, UR52, URZ ;  /* 0x00000034260a72a5 */ /* 0x000fe4000f8e00ff */
[----:B------:R-:W-:Y:S02]  /*65e0*/  UISETP.NE.AND UP1, UPT, UR43, 0x1, UPT ;  /* 0x000000012b00788c */ /* 0x000fe4000bf25270 */
[----:B------:R-:W-:Y:S01]  /*65f0*/  UISETP.NE.AND UP2, UPT, UR42, 0x1, UPT ;  /* 0x000000012a00788c */ /* 0x000fe2000bf45270 */
[----:B------:R-:W-:Y:S02]  /*6600*/  UMOV UR4, UR5 ;  /* 0x0000000500047c82 */ /* 0x000fe40008000000 */
[----:B--2---:R-:W-:Y:S03]  /*6610*/  USHF.R.U32.HI UR5, URZ, UR12, UR4 ;  /* 0x0000000cff057299 */ /* 0x004fe60008011604 */
[----:B------:R-:W-:Y:S02]  /*6620*/  UMOV UR4, UR7 ;  /* 0x0000000700047c82 */ /* 0x000fe40008000000 */
[----:B------:R-:W-:Y:S02]  /*6630*/  USHF.R.U32.HI UR7, URZ, UR53, UR4 ;  /* 0x00000035ff077299 */ /* 0x000fe40008011604 */
[----:B------:R-:W-:Y:S02]  /*6640*/  USEL UR4, UR47, UR5, !UP0 ;  /* 0x000000052f047287 */ /* 0x000fe4000c000000 */
[----:B------:R-:W-:Y:S01]  /*6650*/  USEL UR7, UR58, UR7, !UP1 ;  /* 0x000000073a077287 */ /* 0x000fe2000c800000 */
[----:B------:R-:W-:Y:S01]  /*6660*/  UMOV UR5, UR9 ;  /* 0x0000000900057c82 */ /* 0x000fe20008000000 */
[----:B------:R-:W-:Y:S02]  /*6670*/  UIMAD.WIDE.U32 UR8, UR4, UR40, URZ ;  /* 0x00000028040872a5 */ /* 0x000fe4000f8e00ff */
[----:B------:R-:W-:Y:S03]  /*6680*/  USHF.R.U32.HI UR6, URZ, UR12, UR5 ;  /* 0x0000000cff067299 */ /* 0x000fe60008011605 */
[----:B------:R-:W-:Y:S01]  /*6690*/  UMOV UR5, UR11 ;  /* 0x0000000b00057c82 */ /* 0x000fe20008000000 */
[----:B------:R-:W-:Y:S02]  /*66a0*/  UIMAD.WIDE.U32 UR10, UR7, UR40, URZ ;  /* 0x00000028070a72a5 */ /* 0x000fe4000f8e00ff */
[----:B------:R-:W-:Y:S02]  /*66b0*/  USHF.R.U32.HI UR12, URZ, UR53, UR5 ;  /* 0x00000035ff0c7299 */ /* 0x000fe40008011605 */
[----:B------:R-:W-:Y:S01]  /*66c0*/  USEL UR6, UR37, UR6, !UP0 ;  /* 0x0000000625067287 */ /* 0x000fe2000c000000 */
[----:B------:R-:W-:Y:S02]  /*66d0*/  UMOV UR5, UR9 ;  /* 0x0000000900057c82 */ /* 0x000fe40008000000 */
[----:B------:R-:W-:Y:S01]  /*66e0*/  UMOV UR10, UR11 ;  /* 0x0000000b000a7c82 */ /* 0x000fe20008000000 */
[----:B------:R-:W-:Y:S02]  /*66f0*/  @UP2 USHF.R.U32.HI UR4, URZ, UR41, UR5 ;  /* 0x00000029ff042299 */ /* 0x000fe40008011605 */
[----:B------:R-:W-:Y:S02]  /*6700*/  @UP2 USHF.R.U32.HI UR7, URZ, UR41, UR10 ;  /* 0x00000029ff072299 */ /* 0x000fe4000801160a */
[----:B------:R-:W-:Y:S02]  /*6710*/  UIMAD UR4, UR42, UR4, URZ ;  /* 0x000000042a0472a4 */ /* 0x000fe4000f8e02ff */
[----:B------:R-:W-:Y:S02]  /*6720*/  UIMAD.WIDE.U32 UR10, UR6, UR40, URZ ;  /* 0x00000028060a72a5 */ /* 0x000fe4000f8e00ff */
[----:B------:R-:W-:Y:S02]  /*6730*/  USEL UR5, UR38, UR12, !UP1 ;  /* 0x0000000c26057287 */ /* 0x000fe4000c800000 */
[----:B------:R-:W-:Y:S02]  /*6740*/  UIMAD UR8, UR42, UR7, URZ ;  /* 0x000000072a0872a4 */ /* 0x000fe4000f8e02ff */
[----:B------:R-:W-:Y:S03]  /*6750*/  UISETP.GE.AND UP0, UPT, UR6, UR4, UPT ;  /* 0x000000040600728c */ /* 0x000fe6000bf06270 */
[----:B------:R-:W-:Y:S01]  /*6760*/  UMOV UR4, UR11 ;  /* 0x0000000b00047c82 */ /* 0x000fe20008000000 */
[----:B------:R-:W-:Y:S02]  /*6770*/  UISETP.GE.OR UP0, UPT, UR5, UR8, UP0 ;  /* 0x000000080500728c */ /* 0x000fe40008706670 */
[----:B------:R-:W-:Y:S02]  /*6780*/  USHF.R.U32.HI UR4, URZ, UR41, UR4 ;  /* 0x00000029ff047299 */ /* 0x000fe40008011604 */
[----:B------:R-:W-:Y:S02]  /*6790*/  UIMAD.WIDE.U32 UR8, UR5, UR40, URZ ;  /* 0x00000028050872a5 */ /* 0x000fe4000f8e00ff */
[----:B------:R-:W-:Y:S02]  /*67a0*/  USEL UR11, UR6, UR4, !UP2 ;  /* 0x00000004060b7287 */ /* 0x000fe4000d000000 */
[----:B------:R-:W-:Y:S02]  /*67b0*/  UIADD3 UR8, UPT, UPT, -UR5, URZ, URZ ;  /* 0x000000ff05087290 */ /* 0x000fe4000fffe1ff */
[----:B------:R-:W-:Y:S01]  /*67c0*/  UIADD3 UR10, UPT, UPT, -UR11, URZ, URZ ;  /* 0x000000ff0b0a7290 */ /* 0x000fe2000fffe1ff */
[----:B------:R-:W-:Y:S01]  /*67d0*/  @!UP0 UMOV UR4, UR9 ;  /* 0x0000000900048c82 */ /* 0x000fe20008000000 */
[----:B------:R-:W-:Y:S02]  /*67e0*/  UIADD3 UR9, UPT, UPT, -UR6, URZ, URZ ;  /* 0x000000ff06097290 */ /* 0x000fe4000fffe1ff */
[----:B------:R-:W-:Y:S02]  /*67f0*/  @!UP0 USHF.R.U32.HI UR4, URZ, UR41, UR4 ;  /* 0x00000029ff048299 */ /* 0x000fe40008011604 */
[----:B------:R-:W-:Y:S02]  /*6800*/  UIMAD UR10, UR42, UR10, UR6 ;  /* 0x0000000a2a0a72a4 */ /* 0x000fe4000f8e0206 */
[----:B------:R-:W-:Y:S04]  /*6810*/  @!UP0 USEL UR4, UR5, UR4, !UP2 ;  /* 0x0000000405048287 */ /* 0x000fe8000d000000 */
[----:B------:R-:W-:Y:S02]  /*6820*/  @!UP0 UIMAD UR10, UR7, UR10, UR4 ;  /* 0x0000000a070a82a4 */ /* 0x000fe4000f8e0204 */
[----:B------:R-:W-:Y:S02]  /*6830*/  @!UP0 UIADD3 UR11, UPT, UPT, UR11, -UR4, URZ ;  /* 0x800000040b0b8290 */ /* 0x000fe4000fffe0ff */
[----:B------:R-:W-:Y:S02]  /*6840*/  UIMAD UR7, UR43, UR8, UR38 ;  /* 0x000000082b0772a4 */ /* 0x000fe4000f8e0226 */
[----:B------:R-:W-:Y:S02]  /*6850*/  @!UP0 UIMAD UR6, UR11, UR42, UR5 ;  /* 0x0000002a0b0682a4 */ /* 0x000fe4000f8e0205 */
[----:B------:R-:W-:Y:S01]  /*6860*/  UIMAD UR4, UR54, UR9, UR37 ;  /* 0x00000009360472a4 */ /* 0x000fe2000f8e0225 */
[----:B------:R-:W-:Y:S02]  /*6870*/  @!UP0 UMOV UR5, UR10 ;  /* 0x0000000a00058c82 */ /* 0x000fe40008000000 */
[----:B------:R-:W-:Y:S02]  /*6880*/  UIMAD UR38, UR5, UR43, UR7 ;  /* 0x0000002b052672a4 */ /* 0x000fe4000f8e0207 */
[----:B------:R-:W-:Y:S11]  /*6890*/  UIMAD UR37, UR6, UR54, UR4 ;  /* 0x00000036062572a4 */ /* 0x000ff6000f8e0204 */
[----:B------:R-:W-:Y:S01]  /*68a0*/  @!UPT UIADD3 URZ, UPT, UPT, URZ, URZ, URZ ;  /* 0x000000fffffff290 */ /* 0x000fe2000fffe0ff */
.L_x_121:
[----:B------:R-:W-:Y:S01]  /*68b0*/  UISETP.NE.AND UP0, UPT, UR39, 0x1, UPT ;  /* 0x000000012700788c */ /* 0x000fe2000bf05270 */
[----:B------:R-:W-:Y:S01]  /*68c0*/  IADD3 R81, PT, PT, R81, 0x1, RZ ;  /* 0x0000000151517810 */ /* 0x000fe20007ffe0ff */
[----:B------:R-:W-:Y:S02]  /*68d0*/  USHF.L.U32 UR50, UR20, 0x6, URZ ;  /* 0x0000000614327899 */ /* 0x000fe400080006ff */
[----:B------:R-:W-:Y:S07]  /*68e0*/  USHF.L.U32 UR49, UR24, 0x7, URZ ;  /* 0x0000000718317899 */ /* 0x000fee00080006ff */
[----:B------:R-:W2:Y:S01]  /*68f0*/  @!UP0 LDCU.128 UR12, c[0x0][0xb10] ;  /* 0x00016200ff0c87ac */ /* 0x000ea20008000c00 */
[----:B------:R-:W3:Y:S01]  /*6900*/  @!UP0 LDCU UR5, c[0x0][0xb0c] ;  /* 0x00016180ff0587ac */ /* 0x000ee20008000800 */
[----:B------:R-:W4:Y:S01]  /*6910*/  @!UP0 LDCU UR10, c[0x0][0xb20] ;  /* 0x00016400ff0a87ac */ /* 0x000f220008000800 */
[----:B--2---:R-:W-:Y:S02]  /*6920*/  UIMAD.WIDE.U32 UR8, UR38, UR12, URZ ;  /* 0x0000000c260872a5 */ /* 0x004fe4000f8e00ff */
[----:B------:R-:W-:Y:S02]  /*6930*/  UIMAD.WIDE.U32 UR6, UR37, UR15, URZ ;  /* 0x0000000f250672a5 */ /* 0x000fe4000f8e00ff */
[----:B------:R-:W-:Y:S03]  /*6940*/  @!UP0 UISETP.NE.AND UP1, UPT, UR14, 0x1, UPT ;  /* 0x000000010e00888c */ /* 0x000fe6000bf25270 */
[----:B------:R-:W-:Y:S01]  /*6950*/  @!UP0 UMOV UR4, UR9 ;  /* 0x0000000900048c82 */ /* 0x000fe20008000000 */
[----:B---3--:R-:W-:Y:S02]  /*6960*/  @!UP0 UISETP.NE.AND UP2, UPT, UR5, 0x1, UPT ;  /* 0x000000010500888c */ /* 0x008fe4000bf45270 */
[----:B------:R-:W-:Y:S01]  /*6970*/  @!UP0 USHF.R.U32.HI UR4, URZ, UR13, UR4 ;  /* 0x0000000dff048299 */ /* 0x000fe20008011604 */
[----:B------:R-:W-:Y:S02]  /*6980*/  @!UP0 UMOV UR6, UR7 ;  /* 0x0000000700068c82 */ /* 0x000fe40008000000 */
[----:B----4-:R-:W-:Y:S02]  /*6990*/  @!UP0 USHF.R.U32.HI UR6, URZ, UR10, UR6 ;  /* 0x0000000aff068299 */ /* 0x010fe40008011606 */
[----:B------:R-:W-:Y:S02]  /*69a0*/  @!UP0 USEL UR7, UR38, UR4, !UP2 ;  /* 0x0000000426078287 */ /* 0x000fe4000d000000 */
[----:B------:R-:W-:Y:S04]  /*69b0*/  @!UP0 USEL UR6, UR37, UR6, !UP1 ;  /* 0x0000000625068287 */ /* 0x000fe8000c800000 */
[----:B------:R-:W-:Y:S02]  /*69c0*/  @!UP0 UIADD3 UR4, UPT, UPT, -UR7, UR6, URZ ;  /* 0x0000000607048290 */ /* 0x000fe4000fffe1ff */
[----:B------:R-:W-:Y:S02]  /*69d0*/  @!UP0 UIADD3 UR6, UPT, UPT, UR7, -UR6, URZ ;  /* 0x8000000607068290 */ /* 0x000fe4000fffe0ff */
[----:B------:R-:W-:Y:S02]  /*69e0*/  @!UP0 UIMAD UR38, UR4, UR5, UR38 ;  /* 0x00000005042682a4 */ /* 0x000fe4000f8e0226 */
[----:B------:R-:W-:Y:S02]  /*69f0*/  @!UP0 UIMAD UR37, UR6, UR14, UR37 ;  /* 0x0000000e062582a4 */ /* 0x000fe4000f8e0225 */
[----:B------:R-:W-:Y:S09]  /*6a00*/  ULOP3.LUT UP0, URZ, UR62, 0x90, URZ, 0xc0, !UPT ;  /* 0x000000903eff7892 */ /* 0x000ff2000f80c0ff */
[----:B------:R-:W-:Y:S05]  /*6a10*/  BRA.U !UP0, `(.L_x_122) ;  /* 0x0000000108407547 */ /* 0x000fea000b800000 */
[----:B------:R-:W2:Y:S01]  /*6a20*/  LDCU.64 UR8, c[0x4][0x80] ;  /* 0x01001000ff0877ac */ /* 0x000ea20008000a00 */
[----:B------:R-:W-:Y:S01]  /*6a30*/  MOV R3, 0x0 ;  /* 0x0000000000037802 */ /* 0x000fe20000000f00 */
[----:B------:R-:W-:Y:S02]  /*6a40*/  HFMA2 R12, -RZ, RZ, 0, 5.9604644775390625e-08 ;  /* 0x00000001ff0c7431 */ /* 0x000fe400000001ff */
[----:B------:R-:W-:Y:S02]  /*6a50*/  IMAD.MOV.U32 R8, RZ, RZ, 0x70 ;  /* 0x00000070ff087424 */ /* 0x000fe400078e00ff */
[----:B------:R-:W-:Y:S01]  /*6a60*/  IMAD.MOV.U32 R13, RZ, RZ, RZ ;  /* 0x000000ffff0d7224 */ /* 0x000fe200078e00ff */
[----:B------:R-:W3:Y:S01]  /*6a70*/  LDCU.64 UR6, c[0x4][0x88] ;  /* 0x01001100ff0677ac */ /* 0x000ee20008000a00 */
[----:B------:R-:W4:Y:S01]  /*6a80*/  LDC.64 R2, c[0x4][R3] ;  /* 0x0100000003027b82 */ /* 0x000f220000000a00 */
[----:B------:R-:W1:Y:S01]  /*6a90*/  LDCU.64 UR4, c[0x4][0x8] ;  /* 0x01000100ff0477ac */ /* 0x000e620008000a00 */
[----:B--2---:R-:W-:Y:S01]  /*6aa0*/  MOV R5, UR9 ;  /* 0x0000000900057c02 */ /* 0x004fe20008000f00 */
[----:B------:R-:W-:Y:S01]  /*6ab0*/  IMAD.U32 R4, RZ, RZ, UR8 ;  /* 0x00000008ff047e24 */ /* 0x000fe2000f8e00ff */
[----:B---3--:R-:W-:Y:S01]  /*6ac0*/  MOV R7, UR7 ;  /* 0x0000000700077c02 */ /* 0x008fe20008000f00 */
[----:B------:R-:W-:Y:S01]  /*6ad0*/  IMAD.U32 R6, RZ, RZ, UR6 ;  /* 0x00000006ff067e24 */ /* 0x000fe2000f8e00ff */
[----:B-1----:R-:W-:Y:S01]  /*6ae0*/  MOV R11, UR5 ;  /* 0x00000005000b7c02 */ /* 0x002fe20008000f00 */
[----:B------:R-:W-:Y:S02]  /*6af0*/  IMAD.U32 R10, RZ, RZ, UR4 ;  /* 0x00000004ff0a7e24 */ /* 0x000fe4000f8e00ff */
[----:B------:R-:W-:Y:S07]  /*6b00*/  LEPC R20, `(.L_x_122) ;  /* 0x000000001014794e */ /* 0x000fee0000000000 */
[----:B----45:R-:W-:Y:S05]  /*6b10*/  CALL.ABS.NOINC R2 ;  /* 0x0000000002007343 */ /* 0x030fea0003c00000 */
.L_x_122:
[----:B------:R-:W-:Y:S01]  /*6b20*/  LOP3.LUT P0, RZ, R86, 0x90, RZ, 0xc0, !PT ;  /* 0x0000009056ff7812 */ /* 0x000fe2000780c0ff */
[----:B------:R-:W-:Y:S11]  /*6b30*/  BSSY.RECONVERGENT B6, `(.L_x_123) ;  /* 0x0000013000067945 */ /* 0x000ff60003800200 */
[----:B------:R-:W-:Y:S01]  /*6b40*/  @!UPT UIADD3 URZ, UPT, UPT, URZ, URZ, URZ ;  /* 0x000000fffffff290 */ /* 0x000fe2000fffe0ff */
[----:B------:R-:W-:Y:S05]  /*6b50*/  @!P0 BRA `(.L_x_124) ;  /* 0x0000000000408947 */ /* 0x000fea0003800000 */
        /* <DEDUP_REMOVED lines=16> */
.L_x_124:
[----:B------:R-:W-:Y:S05]  /*6c60*/  BSYNC.RECONVERGENT B6 ;  /* 0x0000000000067941 */ /* 0x000fea0003800200 */
.L_x_123:
[----:B------:R-:W-:Y:S01]  /*6c70*/  R2UR UR4, R79 ;  /* 0x000000004f0472ca */ /* 0x000fe200000e0000 */
[----:B------:R-:W-:Y:S01]  /*6c80*/  UISETP.NE.U32.AND UP0, UPT, UR60, URZ, UPT ;  /* 0x000000ff3c00728c */ /* 0x000fe2000bf05070 */
[----:B------:R-:W-:Y:S02]  /*6c90*/  ISETP.NE.U32.AND P4, PT, R72, RZ, PT ;  /* 0x000000ff4800720c */ /* 0x000fe40003f85070 */
[----:B------:R-:W-:Y:S01]  /*6ca0*/  ISETP.NE.U32.AND P2, PT, RZ, UR56, PT ;  /* 0x00000038ff007c0c */ /* 0x000fe2000bf45070 */
[----:B------:R-:W-:Y:S01]  /*6cb0*/  UISETP.NE.AND.EX UP1, UPT, UR61, URZ, UPT, UP0 ;  /* 0x000000ff3d00728c */ /* 0x000fe2000bf25300 */
[----:B------:R-:W-:Y:S01]  /*6cc0*/  ISETP.NE.AND.EX P4, PT, R73, RZ, PT, P4 ;  /* 0x000000ff4900720c */ /* 0x000fe20003f85340 */
[----:B------:R-:W-:Y:S01]  /*6cd0*/  UPLOP3.LUT UP0, UPT, UPT, UPT, UPT, 0x40, 0x4 ;  /* 0x000000000004789c */ /* 0x000fe20003f0e870 */
[----:B------:R-:W-:Y:S05]  /*6ce0*/  ISETP.NE.AND.EX P2, PT, RZ, UR57, PT, P2 ;  /* 0x00000039ff007c0c */ /* 0x000fea000bf45320 */
[----:B------:R-:W-:Y:S06]  /*6cf0*/  UISETP.NE.AND UP2, UPT, UR4, URZ, UPT ;  /* 0x000000ff0400728c */ /* 0x000fec000bf45270 */
[----:B------:R-:W-:Y:S05]  /*6d00*/  PLOP3.LUT P1, PT, PT, PT, UP2, 0x80, 0x8 ;  /* 0x000000000008781c */ /* 0x000fea0003f2f028 */
[----:B------:R-:W-:Y:S06]  /*6d10*/  @UP2 UPLOP3.LUT UP0, UPT, UPT, UPT, UP1, 0x80, 0x8 ;  /* 0x000000000008289c */ /* 0x000fec0003f0f010 */
[----:B------:R-:W-:Y:S01]  /*6d20*/  PLOP3.LUT P0, PT, PT, PT, UP0, 0x80, 0x8 ;  /* 0x000000000008781c */ /* 0x000fe20003f0f008 */
[----:B------:R-:W-:Y:S01]  /*6d30*/  @!UPT UIADD3 URZ, UPT, UPT, URZ, URZ, URZ ;  /* 0x000000fffffff290 */ /* 0x000fe2000fffe0ff */
[----:B------:R-:W-:Y:S11]  /*6d40*/  BRA.U !UP1, `(.L_x_125) ;  /* 0x00000001093c7547 */ /* 0x000ff6000b800000 */
[----:B------:R-:W-:Y:S01]  /*6d50*/  UISETP.NE.U32.AND UP0, UPT, UR56, URZ, UPT ;  /* 0x000000ff3800728c */ /* 0x000fe2000bf05070 */
[----:B-1----:R-:W-:Y:S01]  /*6d60*/  HFMA2 R0, -RZ, RZ, 0, 5.9604644775390625e-08 ;  /* 0x00000001ff007431 */ /* 0x002fe200000001ff */
[----:B------:R-:W1:Y:S01]  /*6d70*/  LDCU.64 UR8, c[0x0][0x358] ;  /* 0x00006b00ff0877ac */ /* 0x000e620008000a00 */
[----:B------:R-:W-:Y:S01]  /*6d80*/  IMAD.MOV.U32 R76, RZ, RZ, 0x1 ;  /* 0x00000001ff4c7424 */ /* 0x000fe200078e00ff */
[----:B------:R-:W-:Y:S06]  /*6d90*/  UISETP.NE.AND.EX UP0, UPT, UR57, URZ, UPT, UP0 ;  /* 0x000000ff3900728c */ /* 0x000fec000bf05300 */
[----:B------:R-:W-:Y:S05]  /*6da0*/  PLOP3.LUT P3, PT, PT, PT, UP0, 0x80, 0x8 ;  /* 0x000000000008781c */ /* 0x000fea0003f6f008 */
[----:B------:R-:W2:Y:S01]  /*6db0*/  @UP0 LDCU.64 UR4, c[0x0][0x888] ;  /* 0x00011100ff0407ac */ /* 0x000ea20008000a00 */
[----:B------:R-:W-:Y:S07]  /*6dc0*/  @UP0 UIMAD UR6, UR36, UR60, URZ ;  /* 0x0000003c240602a4 */ /* 0x000fee000f8e02ff */
[----:B------:R-:W-:Y:S01]  /*6dd0*/  @!P3 PRMT R76, R0, 0x7610, R76 ;  /* 0x00007610004cb816 */ /* 0x000fe2000000004c */
[----:B--2---:R-:W-:Y:S06]  /*6de0*/  @UP0 UIMAD.WIDE UR4, UR6, 0x4, UR4 ;  /* 0x00000004060408a5 */ /* 0x004fec000f8e0204 */
[----:B-----5:R-:W-:Y:S01]  /*6df0*/  IMAD.U32 R40, RZ, RZ, UR4 ;  /* 0x00000004ff287e24 */ /* 0x020fe2000f8e00ff */
[----:B------:R-:W-:Y:S04]  /*6e00*/  MOV R41, UR5 ;  /* 0x0000000500297c02 */ /* 0x000fe80008000f00 */
[----:B------:R-:W2:Y:S01]  /*6e10*/  @!UP0 LDCU UR4, c[0x0][0x880] ;  /* 0x00011000ff0487ac */ /* 0x000ea20008000800 */
[----:B-1----:R3:W5:Y:S02]  /*6e20*/  @P3 LDG.E R40, desc[UR8][R40.64] ;  /* 0x0000000828283981 */ /* 0x002764000c1e1900 */
[----:B--23--:R-:W-:Y:S02]  /*6e30*/  @!P3 IMAD.U32 R40, RZ, RZ, UR4 ;  /* 0x00000004ff28be24 */ /* 0x00cfe4000f8e00ff */
.L_x_125:
[----:B------:R-:W-:Y:S05]  /*6e40*/  @!P4 BRA `(.L_x_126) ;  /* 0x000000000024c947 */ /* 0x000fea0003800000 */
[----:B------:R-:W-:Y:S01]  /*6e50*/  ISETP.NE.U32.AND P3, PT, R70, RZ, PT ;  /* 0x000000ff4600720c */ /* 0x000fe20003f65070 */
[----:B------:R-:W2:Y:S03]  /*6e60*/  LDCU.64 UR4, c[0x0][0x358] ;  /* 0x00006b00ff0477ac */ /* 0x000ea60008000a00 */
[----:B------:R-:W-:Y:S11]  /*6e70*/  ISETP.NE.AND.EX P3, PT, R71, RZ, PT, P3 ;  /* 0x000000ff4700720c */ /* 0x000ff60003f65330 */
[----:B------:R-:W-:Y:S02]  /*6e80*/  @!UPT UIADD3 URZ, UPT, UPT, URZ, URZ, URZ ;  /* 0x000000fffffff290 */ /* 0x000fe4000fffe0ff */
[----:B------:R-:W3:Y:S01]  /*6e90*/  @P3 LDC.64 R2, c[0x0][0x8a8] ;  /* 0x00022a00ff023b82 */ /* 0x000ee20000000a00 */
[----:B-1----:R-:W-:Y:S04]  /*6ea0*/  @P3 IMAD R0, R72, UR36, RZ ;  /* 0x0000002448003c24 */ /* 0x002fe8000f8e02ff */
[----:B---3--:R-:W-:Y:S05]  /*6eb0*/  @P3 IMAD.WIDE R2, R0, 0x4, R2 ;  /* 0x0000000400023825 */ /* 0x008fea00078e0202 */
[----:B--2--5:R2:W5:Y:S02]  /*6ec0*/  @P3 LDG.E R38, desc[UR4][R2.64] ;  /* 0x0000000402263981 */ /* 0x024564000c1e1900 */
[----:B--2---:R-:W3:Y:S02]  /*6ed0*/  @!P3 LDC R38, c[0x0][0x8a0] ;  /* 0x00022800ff26bb82 */ /* 0x004ee40000000800 */
.L_x_126:
[----:B-----5:R-:W-:Y:S01]  /*6ee0*/  ISETP.NE.AND P4, PT, R40, RZ, PT ;  /* 0x000000ff2800720c */ /* 0x020fe20003f85270 */
[----:B------:R-:W-:Y:S01]  /*6ef0*/  BSSY B1, `(.L_x_127) ;  /* 0x0000040000017945 */ /* 0x000fe20003800000 */
[----:B------:R-:W-:Y:S01]  /*6f00*/  SEL R3, RZ, 0xffffffff, P2 ;  /* 0xffffffffff037807 */ /* 0x000fe20001000000 */
[----:B------:R-:W-:Y:S01]  /*6f10*/  IMAD.MOV.U32 R43, RZ, RZ, 0x1 ;  /* 0x00000001ff2b7424 */ /* 0x000fe200078e00ff */
[----:B------:R-:W-:Y:S01]  /*6f20*/  LOP3.LUT P3, RZ, R76, 0xff, RZ, 0xc0, !PT ;  /* 0x000000ff4cff7812 */ /* 0x000fe2000786c0ff */
[C---:B------:R-:W-:Y:S01]  /*6f30*/  IMAD R39, R36.reuse, 0x40, R37 ;  /* 0x0000004024277824 */ /* 0x040fe200078e0225 */
[----:B-1----:R-:W-:Y:S02]  /*6f40*/  @P1 SEL R0, RZ, 0xffffffff, P4 ;  /* 0xffffffffff001807 */ /* 0x002fe40002000000 */
[----:B------:R-:W-:Y:S02]  /*6f50*/  CS2R R50, SRZ ;  /* 0x0000000000327805 */ /* 0x000fe4000001ff00 */
[----:B------:R-:W-:Y:S02]  /*6f60*/  LEA R4, R83, UR44, 0x3 ;  /* 0x0000002c53047c11 */ /* 0x000fe4000f8e18ff */
[----:B------:R-:W-:Y:S02]  /*6f70*/  CS2R R48, SRZ ;  /* 0x0000000000307805 */ /* 0x000fe4000001ff00 */
[----:B------:R-:W-:Y:S02]  /*6f80*/  @P0 SEL R0, R3, R0, !P3 ;  /* 0x0000000003000207 */ /* 0x000fe40005800000 */
[----:B------:R-:W-:Y:S02]  /*6f90*/  CS2R R46, SRZ ;  /* 0x00000000002e7805 */ /* 0x000fe4000001ff00 */
[----:B------:R-:W-:Y:S02]  /*6fa0*/  LEA R80, R36, UR44, 0x3 ;  /* 0x0000002c24507c11 */ /* 0x000fe4000f8e18ff */
[----:B------:R-:W-:Y:S02]  /*6fb0*/  CS2R R44, SRZ ;  /* 0x00000000002c7805 */ /* 0x000fe4000001ff00 */
[----:B------:R-:W-:Y:S02]  /*6fc0*/  @P1 LOP3.LUT R0, R0, 0x1, RZ, 0xc0, !PT ;  /* 0x0000000100001812 */ /* 0x000fe400078ec0ff */
[----:B------:R-:W-:Y:S02]  /*6fd0*/  SHF.L.U32 R5, R85, 0x1f, RZ ;  /* 0x0000001f55057819 */ /* 0x000fe400000006ff */
[----:B------:R-:W-:Y:S02]  /*6fe0*/  ISETP.NE.U32.OR P6, PT, R0, 0x1, !P1 ;  /* 0x000000010000780c */ /* 0x000fe40004fc5470 */
[----:B------:R-:W-:Y:S02]  /*6ff0*/  PLOP3.LUT P2, PT, PT, PT, UP1, 0x80, 0x8 ;  /* 0x000000000008781c */ /* 0x000fe40003f4f018 */
[----:B------:R-:W-:Y:S09]  /*7000*/  P2R R2, PR, RZ, 0x40 ;  /* 0x00000040ff027803 */ /* 0x000ff20000000000 */
[----:B------:R-:W-:Y:S04]  /*7010*/  @P6 SHF.L.U32 R0, R82, 0x1f, RZ ;  /* 0x0000001f52006819 */ /* 0x000fe800000006ff */
[----:B------:R1:W2:Y:S01]  /*7020*/  @P6 SYNCS.PHASECHK.TRANS64.TRYWAIT P1, [R4+URZ+0x1a0], R0 ;  /* 0x0001a000040065a7 */ /* 0x0002a200080211ff */
[----:B------:R4:W3:Y:S01]  /*7030*/  SYNCS.PHASECHK.TRANS64.TRYWAIT P0, [R80+URZ+0x1f0], R5 ;  /* 0x0001f005500075a7 */ /* 0x0008e200080011ff */
[----:B-1----:R-:W-:Y:S04]  /*7040*/  SEL R0, RZ, 0xffffffff, P4 ;  /* 0xffffffffff007807 */ /* 0x002fe80002000000 */
[----:B------:R-:W-:Y:S04]  /*7050*/  @P2 SEL R0, R3, R0, !P3 ;  /* 0x0000000003002207 */ /* 0x000fe80005800000 */
[----:B------:R-:W-:Y:S04]  /*7060*/  LOP3.LUT R0, R0, 0x1, RZ, 0xc0, !PT ;  /* 0x0000000100007812 */ /* 0x000fe800078ec0ff */
[----:B------:R-:W-:Y:S04]  /*7070*/  ISETP.NE.U32.AND P5, PT, R0, 0x1, PT ;  /* 0x000000010000780c */ /* 0x000fe80003fa5070 */
[----:B------:R-:W-:Y:S02]  /*7080*/  P2R R56, PR, RZ, 0x20 ;  /* 0x00000020ff387803 */ /* 0x000fe40000000000 */
[----:B--2---:R-:W-:Y:S01]  /*7090*/  @P6 SEL R43, RZ, 0x1, !P1 ;  /* 0x00000001ff2b6807 */ /* 0x004fe20004800000 */
[----:B---34-:R-:W-:Y:S06]  /*70a0*/  @!P6 BRA `(.L_x_128) ;  /* 0x000000000090e947 */ /* 0x018fec0003800000 */
[----:B------:R-:W-:Y:S01]  /*70b0*/  @P5 IMAD R6, R83, 0x1000, R74 ;  /* 0x0000100053065824 */ /* 0x000fe200078e024a */
[----:B------:R-:W-:Y:S01]  /*70c0*/  LOP3.LUT P6, RZ, R75, 0x80, RZ, 0xc0, !PT ;  /* 0x000000804bff7812 */ /* 0x000fe200078cc0ff */
[----:B------:R-:W-:Y:S01]  /*70d0*/  BSSY B0, `(.L_x_129) ;  /* 0x000000f000007945 */ /* 0x000fe20003800000 */
[----:B------:R-:W-:Y:S01]  /*70e0*/  ISETP.NE.AND P2, PT, R43, RZ, PT ;  /* 0x000000ff2b00720c */ /* 0x000fe20003f45270 */
[----:B------:R-:W-:Y:S01]  /*70f0*/  @P5 VIADD R0, R6, UR44 ;  /* 0x0000002c06005c36 */ /* 0x000fe20008000000 */
[----:B------:R-:W-:Y:S02]  /*7100*/  PLOP3.LUT P1, PT, PT, PT, PT, 0x8, 0x80 ;  /* 0x000000000080781c */ /* 0x000fe40003f2e170 */
[----:B------:R-:W-:Y:S02]  /*7110*/  CS2R R46, SRZ ;  /* 0x00000000002e7805 */ /* 0x000fe4000001ff00 */
[----:B------:R-:W-:Y:S01]  /*7120*/  @P5 PLOP3.LUT P1, PT, P6, PT, PT, 0x80, 0x8 ;  /* 0x000000000008581c */ /* 0x000fe2000372f070 */
[C---:B------:R-:W-:Y:S01]  /*7130*/  @P5 VIADD R3, R0.reuse, 0x10 ;  /* 0x0000001000035836 */ /* 0x040fe20000000000 */
[----:B------:R-:W-:Y:S02]  /*7140*/  CS2R R44, SRZ ;  /* 0x00000000002c7805 */ /* 0x000fe4000001ff00 */
[----:B------:R-:W-:Y:S02]  /*7150*/  CS2R R50, SRZ ;  /* 0x0000000000327805 */ /* 0x000fe4000001ff00 */
[----:B------:R-:W-:Y:S07]  /*7160*/  CS2R R48, SRZ ;  /* 0x0000000000307805 */ /* 0x000fee000001ff00 */
[----:B------:R-:W-:Y:S01]  /*7170*/  @P1 VIADD R3, R0, 0xfffffff0 ;  /* 0xfffffff000031836 */ /* 0x000fe20000000000 */
[----:B------:R-:W-:Y:S06]  /*7180*/  @P2 BRA `(.L_x_130) ;  /* 0x00000000000c2947 */ /* 0x000fec0003800000 */
[----:B------:R-:W-:Y:S04]  /*7190*/  SHF.L.U32 R0, R82, 0x1f, RZ ;  /* 0x0000001f52007819 */ /* 0x000fe800000006ff */
[----:B------:R-:W1:Y:S02]  /*71a0*/  SYNCS.PHASECHK.TRANS64.TRYWAIT P1, [R4+URZ+0x1a0], R0 ;  /* 0x0001a000040075a7 */ /* 0x000e6400080211ff */
[----:B-1----:R-:W-:Y:S05]  /*71b0*/  @!P1 BRA `(.L_x_131) ;  /* 0x0000002c009c9947 */ /* 0x002fea0003800000 */
.L_x_130:
[----:B------:R-:W-:Y:S05]  /*71c0*/  BSYNC B0 ;  /* 0x0000000000007941 */ /* 0x000fea0003800000 */
.L_x_129:
[----:B------:R-:W-:Y:S01]  /*71d0*/  ISETP.NE.AND P1, PT, R56, RZ, PT ;  /* 0x000000ff3800720c */ /* 0x000fe20003f25270 */
[----:B-1----:R-:W-:Y:S02]  /*71e0*/  VIADD R4, R4, 0x1b0 ;  /* 0x000001b004047836 */ /* 0x002fe40000000000 */
[----:B------:R-:W-:Y:S02]  /*71f0*/  IMAD.U32 R0, RZ, RZ, UR46 ;  /* 0x0000002eff007e24 */ /* 0x000fe4000f8e00ff */
[----:B------:R-:W-:Y:S03]  /*7200*/  VIADD R83, R83, 0x1 ;  /* 0x0000000153537836 */ /* 0x000fe60000000000 */
[----:B------:R-:W-:Y:S05]  /*7210*/  PRMT R0, R0, 0x654, R4 ;  /* 0x0000065400007816 */ /* 0x000fea0000000004 */
[----:B------:R1:W2:Y:S04]  /*7220*/  @P1 LDS.128 R44, [R6+UR44+0x300] ;  /* 0x0003002c062c1984 */ /* 0x0002a80008000c00 */
[----:B------:R1:W3:Y:S01]  /*7230*/  @P1 LDS.128 R48, [R3+0x300] ;  /* 0x0003000003301984 */ /* 0x0002e20000000c00 */
[C---:B------:R-:W-:Y:S01]  /*7240*/  ISETP.NE.AND P1, PT, R83.reuse, 0x2, PT ;  /* 0x000000025300780c */ /* 0x040fe20003f25270 */
[----:B------:R-:W-:Y:S01]  /*7250*/  @!PT LDS RZ, [RZ] ;  /* 0x00000000fffff984 */ /* 0x000fe20000000800 */
[----:B------:R-:W-:Y:S01]  /*7260*/  @!PT LDS RZ, [RZ] ;  /* 0x00000000fffff984 */ /* 0x000fe20000000800 */
[----:B------:R-:W-:Y:S01]  /*7270*/  @!PT LDS RZ, [RZ] ;  /* 0x00000000fffff984 */ /* 0x000fe20000000800 */
[----:B------:R-:W-:Y:S01]  /*7280*/  @!PT LDS RZ, [RZ] ;  /* 0x00000000fffff984 */ /* 0x000fe20000000800 */
[----:B------:R4:W-:Y:S06]  /*7290*/  MEMBAR.ALL.CTA ;  /* 0x0000000000007992 */ /* 0x0009ec0000008000 */
[----:B----4-:R-:W4:Y:S01]  /*72a0*/  FENCE.VIEW.ASYNC.S ;  /* 0x00000000000073c6 */ /* 0x010f220000000000 */
[----:B------:R-:W-:Y:S01]  /*72b0*/  SEL R83, R83, RZ, P1 ;  /* 0x000000ff53537207 */ /* 0x000fe20000800000 */
[----:B----4-:R4:W-:Y:S02]  /*72c0*/  SYNCS.ARRIVE.TRANS64.RED.A1T0 RZ, [R0+URZ], RZ ;  /* 0x000000ff00ff79a7 */ /* 0x0109e400081004ff */
[----:B----4-:R-:W-:Y:S04]  /*72d0*/  SEL R0, RZ, 0x1, P1 ;  /* 0x00000001ff007807 */ /* 0x010fe80000800000 */
[----:B-12---:R-:W-:Y:S02]  /*72e0*/  LOP3.LUT R82, R82, R0, RZ, 0x3c, !PT ;  /* 0x0000000052527212 */ /* 0x006fe400078e3cff */
.L_x_128:
[----:B------:R-:W-:Y:S05]  /*72f0*/  BSYNC B1 ;  /* 0x0000000000017941 */ /* 0x000fea0003800000 */
.L_x_127:
[----:B------:R-:W-:Y:S04]  /*7300*/  SHF.R.U32.HI R0, RZ, 0x15, R39 ;  /* 0x00000015ff007819 */ /* 0x000fe80000011627 */
[----:B------:R-:W-:Y:S01]  /*7310*/  LOP3.LUT P1, RZ, R0, 0x3, R77, 0x48, !PT ;  /* 0x0000000300ff7812 */ /* 0x000fe2000782484d */
[----:B------:R-:W-:Y:S01]  /*7320*/  @!UPT UIADD3 URZ, UPT, UPT, URZ, URZ, URZ ;  /* 0x000000fffffff290 */ /* 0x000fe2000fffe0ff */
[----:B------:R-:W-:Y:S11]  /*7330*/  @P0 BRA `(.L_x_132) ;  /* 0x0000000000080947 */ /* 0x000ff60003800000 */
[----:B------:R-:W1:Y:S02]  /*7340*/  SYNCS.PHASECHK.TRANS64.TRYWAIT P0, [R80+URZ+0x1f0], R5 ;  /* 0x0001f005500075a7 */ /* 0x000e6400080011ff */
[----:B-1----:R-:W-:Y:S05]  /*7350*/  @!P0 BRA `(.L_x_133) ;  /* 0x0000002c00488947 */ /* 0x002fea0003800000 */
.L_x_132:
[----:B------:R-:W-:Y:S05]  /*7360*/  @!P1 BRA `(.L_x_134) ;  /* 0x0000000000409947 */ /* 0x000fea0003800000 */
[----:B------:R-:W1:Y:S01]  /*7370*/  LDCU.64 UR8, c[0x4][0x70] ;  /* 0x01000e00ff0877ac */ /* 0x000e620008000a00 */
[----:B------:R-:W-:Y:S01]  /*7380*/  MOV R15, 0x0 ;  /* 0x00000000000f7802 */ /* 0x000fe20000000f00 */
[----:B------:R-:W-:Y:S02]  /*7390*/  HFMA2 R12, -RZ, RZ, 0, 5.9604644775390625e-08 ;  /* 0x00000001ff0c7431 */ /* 0x000fe400000001ff */
[----:B------:R-:W-:Y:S02]  /*73a0*/  IMAD.MOV.U32 R8, RZ, RZ, 0x192 ;  /* 0x00000192ff087424 */ /* 0x000fe400078e00ff */
[----:B------:R-:W-:Y:S01]  /*73b0*/  IMAD.MOV.U32 R13, RZ, RZ, RZ ;  /* 0x000000ffff0d7224 */ /* 0x000fe200078e00ff */
[----:B------:R-:W2:Y:S01]  /*73c0*/  LDCU.64 UR6, c[0x4][0x78] ;  /* 0x01000f00ff0677ac */ /* 0x000ea20008000a00 */
[----:B------:R-:W4:Y:S01]  /*73d0*/  LDC.64 R14, c[0x4][R15] ;  /* 0x010000000f0e7b82 */ /* 0x000f220000000a00 */
[----:B------:R-:W5:Y:S01]  /*73e0*/  LDCU.64 UR4, c[0x4][0x10] ;  /* 0x01000200ff0477ac */ /* 0x000f620008000a00 */
[----:B-1----:R-:W-:Y:S01]  /*73f0*/  MOV R5, UR9 ;  /* 0x0000000900057c02 */ /* 0x002fe20008000f00 */
[----:B------:R-:W-:Y:S01]  /*7400*/  IMAD.U32 R4, RZ, RZ, UR8 ;  /* 0x00000008ff047e24 */ /* 0x000fe2000f8e00ff */
[----:B--2---:R-:W-:Y:S01]  /*7410*/  MOV R7, UR7 ;  /* 0x0000000700077c02 */ /* 0x004fe20008000f00 */
[----:B------:R-:W-:Y:S01]  /*7420*/  IMAD.U32 R6, RZ, RZ, UR6 ;  /* 0x00000006ff067e24 */ /* 0x000fe2000f8e00ff */
[----:B-----5:R-:W-:Y:S01]  /*7430*/  MOV R11, UR5 ;  /* 0x00000005000b7c02 */ /* 0x020fe20008000f00 */
[----:B------:R-:W-:Y:S02]  /*7440*/  IMAD.U32 R10, RZ, RZ, UR4 ;  /* 0x00000004ff0a7e24 */ /* 0x000fe4000f8e00ff */
[----:B------:R-:W-:Y:S07]  /*7450*/  LEPC R20, `(.L_x_134) ;  /* 0x000000001014794e */ /* 0x000fee0000000000 */
[----:B---34-:R-:W-:Y:S05]  /*7460*/  CALL.ABS.NOINC R14 ;  /* 0x000000000e007343 */ /* 0x018fea0003c00000 */
.L_x_134:
[----:B------:R-:W-:Y:S01]  /*7470*/  IMAD.U32 R42, R45, 0x10000, RZ ;  /* 0x000100002d2a7824 */ /* 0x000fe200078e00ff */
[----:B------:R-:W-:Y:S01]  /*7480*/  ISETP.NE.AND P6, PT, R2, RZ, PT ;  /* 0x000000ff0200720c */ /* 0x000fe20003fc5270 */
[----:B------:R-:W-:Y:S05]  /*7490*/  WARPSYNC.ALL ;  /* 0x0000000000007948 */ /* 0x000fea0003800000 */
[----:B------:R-:W-:Y:S01]  /*74a0*/  R2UR UR4, R39 ;  /* 0x00000000270472ca */ /* 0x000fe200000e0000 */
[----:B------:R-:W-:Y:S01]  /*74b0*/  BSSY.RECONVERGENT B0, `(.L_x_135) ;  /* 0x00000a4000007945 */ /* 0x000fe20003800200 */
[C---:B------:R-:W-:Y:S02]  /*74c0*/  SHF.L.U32 R2, R44.reuse, 0x10, RZ ;  /* 0x000000102c027819 */ /* 0x040fe400000006ff */
[C---:B------:R-:W-:Y:S02]  /*74d0*/  PRMT R3, R44.reuse, 0x8880, RZ ;  /* 0x000088802c037816 */ /* 0x040fe400000000ff */
[----:B------:R-:W-:Y:S02]  /*74e0*/  SHF.L.U32 R41, R44, 0x8, RZ ;  /* 0x000000082c297819 */ /* 0x000fe400000006ff */
[----:B------:R-:W-:Y:S02]  /*74f0*/  LOP3.LUT P5, RZ, R75, 0x80, RZ, 0xc0, !PT ;  /* 0x000000804bff7812 */ /* 0x000fe400078ac0ff */
[----:B------:R-:W-:Y:S03]  /*7500*/  ISETP.NE.AND P0, PT, R87, RZ, PT ;  /* 0x000000ff5700720c */ /* 0x000fe60003f05270 */
[----:B-1----:R-:W1:Y:S02]  /*7510*/  LDTM.x32 R4, tmem[UR4] ;  /* 0x00000004000479ee */ /* 0x002e6400082c0000 */
[C---:B-1----:R-:W-:Y:S01]  /*7520*/  IMAD R0, R38.reuse, R4, RZ ;  /* 0x0000000426007224 */ /* 0x042fe200078e02ff */
[----:B------:R-:W-:Y:S01]  /*7530*/  SHF.R.S32.HI R4, RZ, 0x18, R2 ;  /* 0x00000018ff047819 */ /* 0x000fe20000011402 */
[C---:B------:R-:W-:Y:S01]  /*7540*/  IMAD R2, R38.reuse, R5, RZ ;  /* 0x0000000526027224 */ /* 0x040fe200078e02ff */
[----:B------:R-:W-:Y:S01]  /*7550*/  SHF.R.S32.HI R5, RZ, 0x18, R41 ;  /* 0x00000018ff057819 */ /* 0x000fe20000011429 */
[----:B------:R-:W-:Y:S01]  /*7560*/  IMAD R0, R3, R40, R0 ;  /* 0x0000002803007224 */ /* 0x000fe200078e0200 */
[----:B------:R-:W-:Y:S01]  /*7570*/  PRMT R41, R45, 0x8880, RZ ;  /* 0x000088802d297816 */ /* 0x000fe200000000ff */
[----:B------:R-:W-:Y:S02]  /*7580*/  IMAD R3, R38, R6, RZ ;  /* 0x0000000626037224 */ /* 0x000fe400078e02ff */
[-C--:B------:R-:W-:Y:S01]  /*7590*/  IMAD R2, R4, R40.reuse, R2 ;  /* 0x0000002804027224 */ /* 0x080fe200078e0202 */
[----:B------:R-:W-:Y:S01]  /*75a0*/  SHF.R.S32.HI R4, RZ, 0x18, R44 ;  /* 0x00000018ff047819 */ /* 0x000fe2000001142c */
[C---:B------:R-:W-:Y:S02]  /*75b0*/  IMAD R7, R38.reuse, R7, RZ ;  /* 0x0000000726077224 */ /* 0x040fe400078e02ff */
[-C--:B------:R-:W-:Y:S02]  /*75c0*/  IMAD R3, R5, R40.reuse, R3 ;  /* 0x0000002805037224 */ /* 0x080fe400078e0203 */
[----:B------:R-:W-:Y:S02]  /*75d0*/  IMAD R5, R38, R9, RZ ;  /* 0x0000000926057224 */ /* 0x000fe400078e02ff */
[----:B------:R-:W-:Y:S02]  /*75e0*/  IMAD R7, R4, R40, R7 ;  /* 0x0000002804077224 */ /* 0x000fe400078e0207 */
[C---:B------:R-:W-:Y:S02]  /*75f0*/  IMAD R9, R38.reuse, R13, RZ ;  /* 0x0000000d26097224 */ /* 0x040fe400078e02ff */
[C---:B------:R-:W-:Y:S01]  /*7600*/  IMAD R4, R38.reuse, R8, RZ ;  /* 0x0000000826047224 */ /* 0x040fe200078e02ff */
[----:B------:R-:W-:Y:S01]  /*7610*/  I2IP.S8.S32.SAT R52, R7, R3, RZ ;  /* 0x0000000307347239 */ /* 0x000fe200000014ff */
[C---:B------:R-:W-:Y:S01]  /*7620*/  IMAD R13, R38.reuse, R17, RZ ;  /* 0x00000011260d7224 */ /* 0x040fe200078e02ff */
[----:B------:R-:W-:Y:S01]  /*7630*/  SHF.R.S32.HI R7, RZ, 0x18, R45 ;  /* 0x00000018ff077819 */ /* 0x000fe2000001142d */
[----:B------:R-:W-:Y:S01]  /*7640*/  IMAD R8, R38, R12, RZ ;  /* 0x0000000c26087224 */ /* 0x000fe200078e02ff */
[----:B------:R-:W-:Y:S01]  /*7650*/  I2IP.S8.S32.SAT R52, R2, R0, R52 ;  /* 0x0000000002347239 */ /* 0x000fe20000001434 */
[----:B------:R-:W-:Y:S01]  /*7660*/  IMAD R17, R38, R21, RZ ;  /* 0x0000001526117224 */ /* 0x000fe200078e02ff */
[----:B------:R-:W-:Y:S01]  /*7670*/  SHF.L.U32 R0, R46, 0x8, RZ ;  /* 0x000000082e007819 */ /* 0x000fe200000006ff */
[C---:B------:R-:W-:Y:S01]  /*7680*/  IMAD R12, R38.reuse, R16, RZ ;  /* 0x00000010260c7224 */ /* 0x040fe200078e02ff */
[----:B------:R-:W-:Y:S01]  /*7690*/  SHF.R.S32.HI R2, RZ, 0x18, R46 ;  /* 0x00000018ff027819 */ /* 0x000fe2000001142e */
[C---:B------:R-:W-:Y:S01]  /*76a0*/  IMAD R21, R38.reuse, R25, RZ ;  /* 0x0000001926157224 */ /* 0x040fe200078e02ff */
[----:B------:R-:W-:Y:S01]  /*76b0*/  SHF.R.S32.HI R0, RZ, 0x18, R0 ;  /* 0x00000018ff007819 */ /* 0x000fe20000011400 */
[C---:B------:R-:W-:Y:S02]  /*76c0*/  IMAD R16, R38.reuse, R20, RZ ;  /* 0x0000001426107224 */ /* 0x040fe400078e02ff */
[C---:B------:R-:W-:Y:S02]  /*76d0*/  IMAD R25, R38.reuse, R29, RZ ;  /* 0x0000001d26197224 */ /* 0x040fe400078e02ff */
[C---:B------:R-:W-:Y:S02]  /*76e0*/  IMAD R20, R38.reuse, R24, RZ ;  /* 0x0000001826147224 */ /* 0x040fe400078e02ff */
[C---:B------:R-:W-:Y:S01]  /*76f0*/  IMAD R29, R38.reuse, R33, RZ ;  /* 0x00000021261d7224 */ /* 0x040fe200078e02ff */
[----:B------:R-:W-:Y:S01]  /*7700*/  SHF.L.U32 R33, R45, 0x8, RZ ;  /* 0x000000082d217819 */ /* 0x000fe200000006ff */
[C---:B------:R-:W-:Y:S02]  /*7710*/  IMAD R24, R38.reuse, R28, RZ ;  /* 0x0000001c26187224 */ /* 0x040fe400078e02ff */
[C---:B------:R-:W-:Y:S01]  /*7720*/  IMAD R28, R38.reuse, R32, RZ ;  /* 0x00000020261c7224 */ /* 0x040fe200078e02ff */
[----:B------:R-:W-:Y:S01]  /*7730*/  SHF.R.S32.HI R32, RZ, 0x18, R42 ;  /* 0x00000018ff207819 */ /* 0x000fe2000001142a */
[----:B------:R-:W-:Y:S01]  /*7740*/  IMAD R4, R41, R40, R4 ;  /* 0x0000002829047224 */ /* 0x000fe200078e0204 */
[----:B------:R-:W-:Y:S01]  /*7750*/  SHF.R.S32.HI R3, RZ, 0x18, R33 ;  /* 0x00000018ff037819 */ /* 0x000fe20000011421 */
[----:B------:R-:W-:Y:S01]  /*7760*/  IMAD R6, R38, R10, RZ ;  /* 0x0000000a26067224 */ /* 0x000fe200078e02ff */
[----:B------:R-:W-:Y:S01]  /*7770*/  PRMT R33, R46, 0x8880, RZ ;  /* 0x000088802e217816 */ /* 0x000fe200000000ff */
[-C--:B------:R-:W-:Y:S01]  /*7780*/  IMAD R5, R32, R40.reuse, R5 ;  /* 0x0000002820057224 */ /* 0x080fe200078e0205 */
[----:B------:R-:W-:Y:S01]  /*7790*/  SHF.L.U32 R32, R46, 0x10, RZ ;  /* 0x000000102e207819 */ /* 0x000fe200000006ff */
[C---:B------:R-:W-:Y:S02]  /*77a0*/  IMAD R11, R38.reuse, R11, RZ ;  /* 0x0000000b260b7224 */ /* 0x040fe400078e02ff */
[-C--:B------:R-:W-:Y:S02]  /*77b0*/  IMAD R6, R3, R40.reuse, R6 ;  /* 0x0000002803067224 */ /* 0x080fe400078e0206 */
[----:B------:R-:W-:Y:S01]  /*77c0*/  IMAD R11, R7, R40, R11 ;  /* 0x00000028070b7224 */ /* 0x000fe200078e020b */
[----:B------:R-:W-:Y:S01]  /*77d0*/  SHF.R.S32.HI R7, RZ, 0x18, R32 ;  /* 0x00000018ff077819 */ /* 0x000fe20000011420 */
[----:B------:R-:W-:Y:S02]  /*77e0*/  IMAD.MOV.U32 R3, RZ, RZ, R33 ;  /* 0x000000ffff037224 */ /* 0x000fe400078e0021 */
[----:B------:R-:W-:Y:S01]  /*77f0*/  IMAD R10, R38, R14, RZ ;  /* 0x0000000e260a7224 */ /* 0x000fe200078e02ff */
[----:B------:R-:W-:Y:S01]  /*7800*/  I2IP.S8.S32.SAT R11, R11, R6, RZ ;  /* 0x000000060b0b7239 */ /* 0x000fe200000014ff */
[-C--:B------:R-:W-:Y:S01]  /*7810*/  IMAD R8, R3, R40.reuse, R8 ;  /* 0x0000002803087224 */ /* 0x080fe200078e0208 */
[----:B------:R-:W-:Y:S01]  /*7820*/  SHF.L.U32 R3, R47, 0x10, RZ ;  /* 0x000000102f037819 */ /* 0x000fe200000006ff */
[-C--:B------:R-:W-:Y:S01]  /*7830*/  IMAD R9, R7, R40.reuse, R9 ;  /* 0x0000002807097224 */ /* 0x080fe200078e0209 */
[C---:B------:R-:W-:Y:S01]  /*7840*/  PRMT R7, R47.reuse, 0x8880, RZ ;  /* 0x000088802f077816 */ /* 0x040fe200000000ff */
[----:B------:R-:W-:Y:S01]  /*7850*/  IMAD R10, R0, R40, R10 ;  /* 0x00000028000a7224 */ /* 0x000fe200078e020a */
[----:B------:R-:W-:Y:S01]  /*7860*/  SHF.R.S32.HI R3, RZ, 0x18, R3 ;  /* 0x00000018ff037819 */ /* 0x000fe20000011403 */
[----:B------:R-:W-:Y:S01]  /*7870*/  IMAD R15, R38, R15, RZ ;  /* 0x0000000f260f7224 */ /* 0x000fe200078e02ff */
[----:B------:R-:W-:Y:S01]  /*7880*/  MOV R0, R7 ;  /* 0x0000000700007202 */ /* 0x000fe20000000f00 */
[----:B------:R-:W-:Y:S01]  /*7890*/  IMAD.SHL.U32 R6, R47, 0x100, RZ ;  /* 0x000001002f067824 */ /* 0x000fe200078e00ff */
[----:B------:R-:W-:Y:S01]  /*78a0*/  I2IP.S8.S32.SAT R53, R5, R4, R11 ;  /* 0x0000000405357239 */ /* 0x000fe2000000140b */
[-C--:B------:R-:W-:Y:S01]  /*78b0*/  IMAD R15, R2, R40.reuse, R15 ;  /* 0x00000028020f7224 */ /* 0x080fe200078e020f */
[----:B------:R-:W-:Y:S01]  /*78c0*/  SHF.R.S32.HI R2, RZ, 0x18, R47 ;  /* 0x00000018ff027819 */ /* 0x000fe2000001142f */
[----:B------:R-:W-:Y:S01]  /*78d0*/  IMAD R12, R0, R40, R12 ;  /* 0x00000028000c7224 */ /* 0x000fe200078e020c */
[----:B------:R-:W-:Y:S01]  /*78e0*/  SHF.R.S32.HI R6, RZ, 0x18, R6 ;  /* 0x00000018ff067819 */ /* 0x000fe20000011406 */
[----:B------:R-:W-:Y:S01]  /*78f0*/  IMAD R14, R38, R18, RZ ;  /* 0x00000012260e7224 */ /* 0x000fe200078e02ff */
[----:B---3--:R-:W-:Y:S01]  /*7900*/  PRMT R0, R48, 0x8880, RZ ;  /* 0x0000888030007816 */ /* 0x008fe200000000ff */
[-C--:B------:R-:W-:Y:S01]  /*7910*/  IMAD R13, R3, R40.reuse, R13 ;  /* 0x00000028030d7224 */ /* 0x080fe200078e020d */
[C---:B------:R-:W-:Y:S01]  /*7920*/  SHF.L.U32 R4, R49.reuse, 0x10, RZ ;  /* 0x0000001031047819 */ /* 0x040fe200000006ff */
[----:B------:R-:W-:Y:S01]  /*7930*/  IMAD R19, R38, R19, RZ ;  /* 0x0000001326137224 */ /* 0x000fe200078e02ff */
[C---:B------:R-:W-:Y:S01]  /*7940*/  PRMT R3, R49.reuse, 0x8880, RZ ;  /* 0x0000888031037816 */ /* 0x040fe200000000ff */
[-C--:B------:R-:W-:Y:S01]  /*7950*/  IMAD R14, R6, R40.reuse, R14 ;  /* 0x00000028060e7224 */ /* 0x080fe200078e020e */
[----:B------:R-:W-:Y:S01]  /*7960*/  SHF.L.U32 R5, R49, 0x8, RZ ;  /* 0x0000000831057819 */ /* 0x000fe200000006ff */
[-C--:B------:R-:W-:Y:S01]  /*7970*/  IMAD R19, R2, R40.reuse, R19 ;  /* 0x0000002802137224 */ /* 0x080fe200078e0213 */
[----:B------:R-:W-:Y:S01]  /*7980*/  SHF.L.U32 R2, R48, 0x10, RZ ;  /* 0x0000001030027819 */ /* 0x000fe200000006ff */
[----:B------:R-:W-:Y:S01]  /*7990*/  IMAD R16, R0, R40, R16 ;  /* 0x0000002800107224 */ /* 0x000fe200078e0210 */
[----:B------:R-:W-:Y:S01]  /*79a0*/  SHF.R.S32.HI R4, RZ, 0x18, R4 ;  /* 0x00000018ff047819 */ /* 0x000fe20000011404 */
[----:B------:R-:W-:Y:S01]  /*79b0*/  IMAD.SHL.U32 R0, R48, 0x100, RZ ;  /* 0x0000010030007824 */ /* 0x000fe200078e00ff */
[----:B------:R-:W-:Y:S01]  /*79c0*/  SHF.R.S32.HI R2, RZ, 0x18, R2 ;  /* 0x00000018ff027819 */ /* 0x000fe20000011402 */
[C---:B------:R-:W-:Y:S01]  /*79d0*/  IMAD R18, R38.reuse, R22, RZ ;  /* 0x0000001626127224 */ /* 0x040fe200078e02ff */
[----:B------:R-:W-:Y:S01]  /*79e0*/  I2IP.S8.S32.SAT R10, R15, R10, RZ ;  /* 0x0000000a0f0a7239 */ /* 0x000fe200000014ff */
[----:B------:R-:W-:Y:S01]  /*79f0*/  IMAD R23, R38, R23, RZ ;  /* 0x0000001726177224 */ /* 0x000fe200078e02ff */
[----:B------:R-:W-:Y:S01]  /*7a00*/  SHF.R.S32.HI R0, RZ, 0x18, R0 ;  /* 0x00000018ff007819 */ /* 0x000fe20000011400 */
[----:B------:R-:W-:Y:S01]  /*7a10*/  IMAD R17, R2, R40, R17 ;  /* 0x0000002802117224 */ /* 0x000fe200078e0211 */
[----:B------:R-:W-:Y:S01]  /*7a20*/  SHF.R.S32.HI R2, RZ, 0x18, R48 ;  /* 0x00000018ff027819 */ /* 0x000fe20000011430 */
[----:B------:R-:W-:Y:S01]  /*7a30*/  IMAD R22, R38, R26, RZ ;  /* 0x0000001a26167224 */ /* 0x000fe200078e02ff */
[----:B------:R-:W-:Y:S01]  /*7a40*/  I2IP.S8.S32.SAT R14, R19, R14, RZ ;  /* 0x0000000e130e7239 */ /* 0x000fe200000014ff */
[-C--:B------:R-:W-:Y:S01]  /*7a50*/  IMAD R18, R0, R40.reuse, R18 ;  /* 0x0000002800127224 */ /* 0x080fe200078e0212 */
[----:B------:R-:W-:Y:S01]  /*7a60*/  SHF.R.S32.HI R0, RZ, 0x18, R5 ;  /* 0x00000018ff007819 */ /* 0x000fe20000011405 */
[-C--:B------:R-:W-:Y:S01]  /*7a70*/  IMAD R23, R2, R40.reuse, R23 ;  /* 0x0000002802177224 */ /* 0x080fe200078e0217 */
[----:B------:R-:W-:Y:S01]  /*7a80*/  SHF.R.S32.HI R2, RZ, 0x18, R49 ;  /* 0x00000018ff027819 */ /* 0x000fe20000011431 */
[-C--:B------:R-:W-:Y:S01]  /*7a90*/  IMAD R20, R3, R40.reuse, R20 ;  /* 0x0000002803147224 */ /* 0x080fe200078e0214 */
[----:B------:R-:W-:Y:S01]  /*7aa0*/  SHF.L.U32 R3, R50, 0x8, RZ ;  /* 0x0000000832037819 */ /* 0x000fe200000006ff */
[----:B------:R-:W-:Y:S01]  /*7ab0*/  IMAD R21, R4, R40, R21 ;  /* 0x0000002804157224 */ /* 0x000fe200078e0215 */
[----:B------:R-:W-:Y:S01]  /*7ac0*/  SHF.R.S32.HI R5, RZ, 0x18, R51 ;  /* 0x00000018ff057819 */ /* 0x000fe20000011433 */
[----:B------:R-:W-:Y:S01]  /*7ad0*/  IMAD R27, R38, R27, RZ ;  /* 0x0000001b261b7224 */ /* 0x000fe200078e02ff */
[----:B------:R-:W-:Y:S01]  /*7ae0*/  SHF.R.S32.HI R3, RZ, 0x18, R3 ;  /* 0x00000018ff037819 */ /* 0x000fe20000011403 */
[----:B------:R-:W-:Y:S01]  /*7af0*/  IMAD.U32 R4, R50, 0x10000, RZ ;  /* 0x0001000032047824 */ /* 0x000fe200078e00ff */
[----:B------:R-:W-:Y:S01]  /*7b00*/  I2IP.S8.S32.SAT R18, R23, R18, RZ ;  /* 0x0000001217127239 */ /* 0x000fe200000014ff */
[-C--:B------:R-:W-:Y:S01]  /*7b10*/  IMAD R22, R0, R40.reuse, R22 ;  /* 0x0000002800167224 */ /* 0x080fe200078e0216 */
[----:B------:R-:W-:Y:S01]  /*7b20*/  PRMT R0, R50, 0x8880, RZ ;  /* 0x0000888032007816 */ /* 0x000fe200000000ff */
[----:B------:R-:W-:Y:S01]  /*7b30*/  IMAD R27, R2, R40, R27 ;  /* 0x00000028021b7224 */ /* 0x000fe200078e021b */
[----:B------:R-:W-:Y:S01]  /*7b40*/  SHF.R.S32.HI R2, RZ, 0x18, R4 ;  /* 0x00000018ff027819 */ /* 0x000fe20000011404 */
[----:B------:R-:W-:Y:S01]  /*7b50*/  IMAD R26, R38, R30, RZ ;  /* 0x0000001e261a7224 */ /* 0x000fe200078e02ff */
[----:B------:R-:W-:Y:S01]  /*7b60*/  I2IP.S8.S32.SAT R54, R9, R8, R10 ;  /* 0x0000000809367239 */ /* 0x000fe2000000140a */
[-C--:B------:R-:W-:Y:S01]  /*7b70*/  IMAD R24, R0, R40.reuse, R24 ;  /* 0x0000002800187224 */ /* 0x080fe200078e0218 */
[----:B------:R-:W-:Y:S01]  /*7b80*/  SHF.R.S32.HI R0, RZ, 0x18, R50 ;  /* 0x00000018ff007819 */ /* 0x000fe20000011432 */
[-C--:B------:R-:W-:Y:S01]  /*7b90*/  IMAD R25, R2, R40.reuse, R25 ;  /* 0x0000002802197224 */ /* 0x080fe200078e0219 */
[----:B------:R-:W-:Y:S01]  /*7ba0*/  PRMT R2, R51, 0x8880, RZ ;  /* 0x0000888033027816 */ /* 0x000fe200000000ff */
[----:B------:R-:W-:Y:S01]  /*7bb0*/  IMAD R26, R3, R40, R26 ;  /* 0x00000028031a7224 */ /* 0x000fe200078e021a */
[----:B------:R-:W-:Y:S01]  /*7bc0*/  SHF.L.U32 R3, R51, 0x10, RZ ;  /* 0x0000001033037819 */ /* 0x000fe200000006ff */
[----:B------:R-:W-:Y:S01]  /*7bd0*/  IMAD R31, R38, R31, RZ ;  /* 0x0000001f261f7224 */ /* 0x000fe200078e02ff */
[----:B------:R-:W-:Y:S01]  /*7be0*/  I2IP.S8.S32.SAT R55, R13, R12, R14 ;  /* 0x0000000c0d377239 */ /* 0x000fe2000000140e */
[----:B------:R-:W-:Y:S01]  /*7bf0*/  IMAD.SHL.U32 R4, R51, 0x100, RZ ;  /* 0x0000010033047824 */ /* 0x000fe200078e00ff */
[----:B------:R-:W-:Y:S01]  /*7c00*/  SHF.R.S32.HI R3, RZ, 0x18, R3 ;  /* 0x00000018ff037819 */ /* 0x000fe20000011403 */
[-C--:B------:R-:W-:Y:S02]  /*7c10*/  IMAD R31, R0, R40.reuse, R31 ;  /* 0x00000028001f7224 */ /* 0x080fe400078e021f */
[----:B------:R-:W-:Y:S01]  /*7c20*/  HFMA2 R0, -RZ, RZ, 0, 9.5367431640625e-07 ;  /* 0x00000010ff007431 */ /* 0x000fe200000001ff */
[----:B------:R1:W-:Y:S01]  /*7c30*/  STS.128 [R74+UR44+0x2300], R52 ;  /* 0x002300344a007988 */ /* 0x0003e20008000c2c */
[----:B------:R-:W-:Y:S01]  /*7c40*/  SHF.R.S32.HI R4, RZ, 0x18, R4 ;  /* 0x00000018ff047819 */ /* 0x000fe20000011404 */
[----:B------:R-:W-:Y:S01]  /*7c50*/  IMAD R28, R2, R40, R28 ;  /* 0x00000028021c7224 */ /* 0x000fe200078e021c */
[----:B------:R-:W-:Y:S01]  /*7c60*/  I2IP.S8.S32.SAT R16, R17, R16, R18 ;  /* 0x0000001011107239 */ /* 0x000fe20000001412 */
[C---:B------:R-:W-:Y:S01]  /*7c70*/  IMAD R30, R38.reuse, R34, RZ ;  /* 0x00000022261e7224 */ /* 0x040fe200078e02ff */
[----:B------:R-:W-:Y:S01]  /*7c80*/  I2IP.S8.S32.SAT R22, R27, R22, RZ ;  /* 0x000000161b167239 */ /* 0x000fe200000014ff */
[----:B------:R-:W-:Y:S01]  /*7c90*/  IMAD R29, R3, R40, R29 ;  /* 0x00000028031d7224 */ /* 0x000fe200078e021d */
[----:B------:R-:W-:Y:S01]  /*7ca0*/  I2IP.S8.S32.SAT R18, R31, R26, RZ ;  /* 0x0000001a1f127239 */ /* 0x000fe200000014ff */
[----:B------:R-:W-:Y:S01]  /*7cb0*/  IMAD R35, R38, R35, RZ ;  /* 0x0000002326237224 */ /* 0x000fe200078e02ff */
[----:B------:R-:W-:Y:S01]  /*7cc0*/  IADD3 R2, PT, PT, R74, UR44, RZ ;  /* 0x0000002c4a027c10 */ /* 0x000fe2000fffe0ff */
[-C--:B------:R-:W-:Y:S01]  /*7cd0*/  IMAD R30, R4, R40.reuse, R30 ;  /* 0x00000028041e7224 */ /* 0x080fe200078e021e */
[----:B------:R-:W-:Y:S01]  /*7ce0*/  SEL R0, R0, 0xfffffff0, !P5 ;  /* 0xfffffff000007807 */ /* 0x000fe20006800000 */
[----:B------:R-:W-:Y:S01]  /*7cf0*/  IMAD R35, R5, R40, R35 ;  /* 0x0000002805237224 */ /* 0x000fe200078e0223 */
[----:B------:R-:W-:Y:S02]  /*7d00*/  I2IP.S8.S32.SAT R17, R21, R20, R22 ;  /* 0x0000001415117239 */ /* 0x000fe40000001416 */
[----:B------:R-:W-:Y:S02]  /*7d10*/  I2IP.S8.S32.SAT R18, R25, R24, R18 ;  /* 0x0000001819127239 */ /* 0x000fe40000001412 */
[----:B------:R-:W-:Y:S02]  /*7d20*/  I2IP.S8.S32.SAT R19, R35, R30, RZ ;  /* 0x0000001e23137239 */ /* 0x000fe400000014ff */
[----:B------:R-:W-:Y:S02]  /*7d30*/  IADD3 R88, PT, PT, R2, R0, RZ ;  /* 0x0000000002587210 */ /* 0x000fe40007ffe0ff */
[----:B------:R-:W-:Y:S02]  /*7d40*/  I2IP.S8.S32.SAT R19, R29, R28, R19 ;  /* 0x0000001c1d137239 */ /* 0x000fe40000001413 */
[----:B------:R-:W-:Y:S02]  /*7d50*/  LEA R3, R83, UR44, 0x3 ;  /* 0x0000002c53037c11 */ /* 0x000fe4000f8e18ff */
[----:B------:R-:W-:Y:S01]  /*7d60*/  @P6 SHF.L.U32 R4, R82, 0x1f, RZ ;  /* 0x0000001f52046819 */ /* 0x000fe200000006ff */
[----:B------:R1:W-:Y:S01]  /*7d70*/  STS.128 [R88+0x2300], R16 ;  /* 0x0023001058007388 */ /* 0x0003e20000000c00 */
[----:B------:R-:W-:Y:S01]  /*7d80*/  @!PT LDS RZ, [RZ] ;  /* 0x00000000fffff984 */ /* 0x000fe20000000800 */
[----:B------:R-:W-:Y:S01]  /*7d90*/  @!PT LDS RZ, [RZ] ;  /* 0x00000000fffff984 */ /* 0x000fe20000000800 */
[----:B------:R-:W-:Y:S01]  /*7da0*/  @!PT LDS RZ, [RZ] ;  /* 0x00000000fffff984 */ /* 0x000fe20000000800 */
[----:B------:R-:W-:Y:S01]  /*7db0*/  @!PT LDS RZ, [RZ] ;  /* 0x00000000fffff984 */ /* 0x000fe20000000800 */
[----:B------:R2:W-:Y:S07]  /*7dc0*/  MEMBAR.ALL.CTA ;  /* 0x0000000000007992 */ /* 0x0005ee0000008000 */
[----:B--2---:R-:W2:Y:S02]  /*7dd0*/  FENCE.VIEW.ASYNC.S ;  /* 0x00000000000073c6 */ /* 0x004ea40000000000 */
[----:B--2---:R-:W-:Y:S06]  /*7de0*/  BAR.SYNC.DEFER_BLOCKING 0x1, 0x80 ;  /* 0x0042000000007b1d */ /* 0x004fec0000010000 */
[----:B------:R-:W-:Y:S05]  /*7df0*/  @P0 BRA `(.L_x_136) ;  /* 0x00000000003c0947 */ /* 0x000fea0003800000 */
[----:B------:R-:W2:Y:S01]  /*7e00*/  LDCU.64 UR6, c[0x0][0x348] ;  /* 0x00006900ff0677ac */ /* 0x000ea20008000a00 */
[----:B------:R-:W-:Y:S01]  /*7e10*/  UIADD3 UR4, UPT, UPT, UR44, 0x2300, URZ ;  /* 0x000023002c047890 */ /* 0x000fe2000fffe0ff */
[----:B------:R-:W-:Y:S01]  /*7e20*/  UMOV UR51, UR36 ;  /* 0x0000002400337c82 */ /* 0x000fe20008000000 */
[----:B------:R-:W-:Y:S02]  /*7e30*/  UIADD3 UR9, UPT, UPT, UR49, 0x40, URZ ;  /* 0x0000004031097890 */ /* 0x000fe4000fffe0ff */
[----:B------:R-:W-:Y:S02]  /*7e40*/  UIADD3 UR8, UPT, UPT, UR44, 0x2b00, URZ ;  /* 0x00002b002c087890 */ /* 0x000fe4000fffe0ff */
[----:B------:R-:W-:Y:S01]  /*7e50*/  MOV R86, UR4 ;  /* 0x0000000400567c02 */ /* 0x000fe20008000f00 */
[----:B------:R-:W-:Y:S01]  /*7e60*/  UMOV UR10, UR50 ;  /* 0x00000032000a7c82 */ /* 0x000fe20008000000 */
[----:B------:R-:W-:Y:S02]  /*7e70*/  UMOV UR11, UR36 ;  /* 0x00000024000b7c82 */ /* 0x000fe40008000000 */
[----:B------:R-:W-:Y:S01]  /*7e80*/  R2UR UR48, R86 ;  /* 0x00000000563072ca */ /* 0x000fe200000e0000 */
[----:B--2---:R-:W-:Y:S04]  /*7e90*/  UIADD3 UR4, UP0, UPT, UR6, 0x680, URZ ;  /* 0x0000068006047890 */ /* 0x004fe8000ff1e0ff */
[----:B------:R-:W-:Y:S09]  /*7ea0*/  UIADD3.X UR5, UPT, UPT, URZ, UR7, URZ, UP0, !UPT ;  /* 0x00000007ff057290 */ /* 0x000ff200087fe4ff */
[----:B------:R2:W-:Y:S01]  /*7eb0*/  UTMASTG.3D [UR48], [UR4] ;  /* 0x00000030040073b5 */ /* 0x0005e20008010000 */
[----:B------:R2:W-:Y:S01]  /*7ec0*/  UTMASTG.3D [UR8], [UR4] ;  /* 0x00000008040073b5 */ /* 0x0005e20008010000 */
[----:B------:R0:W-:Y:S01]  /*7ed0*/  UTMACMDFLUSH ;  /* 0x00000000000079b7 */ /* 0x0001e20000000000 */
[----:B--2---:R-:W-:Y:S04]  /*7ee0*/  DEPBAR.LE SB0, 0x1 ;  /* 0x000080400000791a */ /* 0x004fe80000000000 */
.L_x_136:
[----:B------:R-:W-:Y:S05]  /*7ef0*/  BSYNC.RECONVERGENT B0 ;  /* 0x0000000000007941 */ /* 0x000fea0003800200 */
.L_x_135:
[----:B------:R-:W-:Y:S06]  /*7f00*/  BAR.SYNC.DEFER_BLOCKING 0x1, 0x80 ;  /* 0x0042000000007b1d */ /* 0x000fec0000010000 */
[----:B------:R-:W2:Y:S01]  /*7f10*/  @P6 SYNCS.PHASECHK.TRANS64.TRYWAIT P0, [R3+URZ+0x1a0], R4 ;  /* 0x0001a004030065a7 */ /* 0x000ea200080011ff */
[----:B------:R-:W-:Y:S01]  /*7f20*/  BSSY B1, `(.L_x_137) ;  /* 0x000001f000017945 */ /* 0x000fe20003800000 */
[----:B--2---:R-:W-:Y:S03]  /*7f30*/  @P6 SEL R43, RZ, 0x1, !P0 ;  /* 0x00000001ff2b6807 */ /* 0x004fe60004000000 */
[----:B------:R-:W-:Y:S05]  /*7f40*/  @!P6 BRA `(.L_x_138) ;  /* 0x000000000070e947 */ /* 0x000fea0003800000 */
[----:B------:R-:W-:Y:S01]  /*7f50*/  ISETP.NE.AND P1, PT, R56, RZ, PT ;  /* 0x000000ff3800720c */ /* 0x000fe20003f25270 */
[----:B------:R-:W-:Y:S01]  /*7f60*/  BSSY B0, `(.L_x_139) ;  /* 0x0000008000007945 */ /* 0x000fe20003800000 */
[----:B------:R-:W-:Y:S11]  /*7f70*/  ISETP.NE.AND P0, PT, R43, RZ, PT ;  /* 0x000000ff2b00720c */ /* 0x000ff60003f05270 */
[----:B------:R-:W-:Y:S04]  /*7f80*/  @P1 IMAD R2, R83, 0x1000, R2 ;  /* 0x0000100053021824 */ /* 0x000fe800078e0202 */
[----:B------:R-:W-:Y:S01]  /*7f90*/  @P1 IMAD.IADD R4, R0, 0x1, R2 ;  /* 0x0000000100041824 */ /* 0x000fe200078e0202 */
[----:B------:R-:W-:Y:S06]  /*7fa0*/  @P0 BRA `(.L_x_140) ;  /* 0x00000000000c0947 */ /* 0x000fec0003800000 */
[----:B------:R-:W-:Y:S04]  /*7fb0*/  SHF.L.U32 R0, R82, 0x1f, RZ ;  /* 0x0000001f52007819 */ /* 0x000fe800000006ff */
[----:B------:R-:W2:Y:S02]  /*7fc0*/  SYNCS.PHASECHK.TRANS64.TRYWAIT P0, [R3+URZ+0x1a0], R0 ;  /* 0x0001a000030075a7 */ /* 0x000ea400080011ff */
[----:B--2---:R-:W-:Y:S05]  /*7fd0*/  @!P0 BRA `(.L_x_141) ;  /* 0x00000020003c8947 */ /* 0x004fea0003800000 */
.L_x_140:
[----:B------:R-:W-:Y:S05]  /*7fe0*/  BSYNC B0 ;  /* 0x0000000000007941 */ /* 0x000fea0003800000 */
.L_x_139:
[----:B------:R-:W-:Y:S01]  /*7ff0*/  ISETP.NE.AND P0, PT, R56, RZ, PT ;  /* 0x000000ff3800720c */ /* 0x000fe20003f05270 */
[----:B--2---:R-:W-:Y:S02]  /*8000*/  VIADD R3, R3, 0x1b0 ;  /* 0x000001b003037836 */ /* 0x004fe40000000000 */
[----:B------:R-:W-:Y:S02]  /*8010*/  IMAD.U32 R0, RZ, RZ, UR46 ;  /* 0x0000002eff007e24 */ /* 0x000fe4000f8e00ff */
[----:B------:R-:W-:Y:S03]  /*8020*/  VIADD R83, R83, 0x1 ;  /* 0x0000000153537836 */ /* 0x000fe60000000000 */
[----:B------:R-:W-:Y:S05]  /*8030*/  PRMT R0, R0, 0x654, R3 ;  /* 0x0000065400007816 */ /* 0x000fea0000000003 */
[----:B------:R2:W3:Y:S04]  /*8040*/  @P0 LDS.128 R44, [R2+0x300] ;  /* 0x00030000022c0984 */ /* 0x0004e80000000c00 */
[----:B------:R2:W4:Y:S01]  /*8050*/  @P0 LDS.128 R48, [R4+0x300] ;  /* 0x0003000004300984 */ /* 0x0005220000000c00 */
[C---:B------:R-:W-:Y:S01]  /*8060*/  ISETP.NE.AND P0, PT, R83.reuse, 0x2, PT ;  /* 0x000000025300780c */ /* 0x040fe20003f05270 */
[----:B------:R-:W-:Y:S01]  /*8070*/  @!PT LDS RZ, [RZ] ;  /* 0x00000000fffff984 */ /* 0x000fe20000000800 */
[----:B------:R-:W-:Y:S01]  /*8080*/  @!PT LDS RZ, [RZ] ;  /* 0x00000000fffff984 */ /* 0x000fe20000000800 */
[----:B------:R-:W-:Y:S01]  /*8090*/  @!PT LDS RZ, [RZ] ;  /* 0x00000000fffff984 */ /* 0x000fe20000000800 */
[----:B------:R-:W-:Y:S01]  /*80a0*/  @!PT LDS RZ, [RZ] ;  /* 0x00000000fffff984 */ /* 0x000fe20000000800 */
[----:B------:R5:W-:Y:S06]  /*80b0*/  MEMBAR.ALL.CTA ;  /* 0x0000000000007992 */ /* 0x000bec0000008000 */
[----:B-----5:R-:W5:Y:S01]  /*80c0*/  FENCE.VIEW.ASYNC.S ;  /* 0x00000000000073c6 */ /* 0x020f620000000000 */
[----:B------:R-:W-:Y:S01]  /*80d0*/  SEL R83, R83, RZ, P0 ;  /* 0x000000ff53537207 */ /* 0x000fe20000000000 */
[----:B-----5:R5:W-:Y:S02]  /*80e0*/  SYNCS.ARRIVE.TRANS64.RED.A1T0 RZ, [R0+URZ], RZ ;  /* 0x000000ff00ff79a7 */ /* 0x020be400081004ff */
[----:B-----5:R-:W-:Y:S04]  /*80f0*/  SEL R0, RZ, 0x1, P0 ;  /* 0x00000001ff007807 */ /* 0x020fe80000000000 */
[----:B--23--:R-:W-:Y:S02]  /*8100*/  LOP3.LUT R82, R82, R0, RZ, 0x3c, !PT ;  /* 0x0000000052527212 */ /* 0x00cfe400078e3cff */
.L_x_138:
[----:B------:R-:W-:Y:S05]  /*8110*/  BSYNC B1 ;  /* 0x0000000000017941 */ /* 0x000fea0003800000 */
.L_x_137:
[----:B------:R-:W-:Y:S05]  /*8120*/  VIADD R0, R39, 0x20 ;  /* 0x0000002027007836 */ /* 0x000fea0000000000 */
[----:B------:R-:W-:Y:S04]  /*8130*/  SHF.R.U32.HI R0, RZ, 0x15, R0 ;  /* 0x00000015ff007819 */ /* 0x000fe80000011600 */
[----:B------:R-:W-:Y:S11]  /*8140*/  LOP3.LUT P0, RZ, R0, 0x3, R77, 0x48, !PT ;  /* 0x0000000300ff7812 */ /* 0x000ff6000780484d */
[----:B------:R-:W-:Y:S02]  /*8150*/  @!UPT UIADD3 URZ, UPT, UPT, URZ, URZ, URZ ;  /* 0x000000fffffff290 */ /* 0x000fe4000fffe0ff */
[----:B------:R-:W-:Y:S05]  /*8160*/  @!P0 BRA `(.L_x_142) ;  /* 0x0000000000408947 */ /* 0x000fea0003800000 */
[----:B------:R-:W2:Y:S01]  /*8170*/  LDCU.64 UR8, c[0x4][0x70] ;  /* 0x01000e00ff0877ac */ /* 0x000ea20008000a00 */
[----:B------:R-:W-:Y:S01]  /*8180*/  MOV R3, 0x0 ;  /* 0x0000000000037802 */ /* 0x000fe20000000f00 */
[----:B------:R-:W-:Y:S02]  /*8190*/  HFMA2 R12, -RZ, RZ, 0, 5.9604644775390625e-08 ;  /* 0x00000001ff0c7431 */ /* 0x000fe400000001ff */
[----:B------:R-:W-:Y:S02]  /*81a0*/  IMAD.MOV.U32 R8, RZ, RZ, 0x192 ;  /* 0x00000192ff087424 */ /* 0x000fe400078e00ff */
[----:B------:R-:W-:Y:S01]  /*81b0*/  IMAD.MOV.U32 R13, RZ, RZ, RZ ;  /* 0x000000ffff0d7224 */ /* 0x000fe200078e00ff */
[----:B------:R-:W3:Y:S01]  /*81c0*/  LDCU.64 UR6, c[0x4][0x78] ;  /* 0x01000f00ff0677ac */ /* 0x000ee20008000a00 */
[----:B------:R-:W1:Y:S01]  /*81d0*/  LDC.64 R2, c[0x4][R3] ;  /* 0x0100000003027b82 */ /* 0x000e620000000a00 */
[----:B------:R-:W5:Y:S01]  /*81e0*/  LDCU.64 UR4, c[0x4][0x10] ;  /* 0x01000200ff0477ac */ /* 0x000f620008000a00 */
[----:B--2---:R-:W-:Y:S01]  /*81f0*/  MOV R5, UR9 ;  /* 0x0000000900057c02 */ /* 0x004fe20008000f00 */
[----:B------:R-:W-:Y:S01]  /*8200*/  IMAD.U32 R4, RZ, RZ, UR8 ;  /* 0x00000008ff047e24 */ /* 0x000fe2000f8e00ff */
[----:B---3--:R-:W-:Y:S01]  /*8210*/  MOV R7, UR7 ;  /* 0x0000000700077c02 */ /* 0x008fe20008000f00 */
[----:B------:R-:W-:Y:S01]  /*8220*/  IMAD.U32 R6, RZ, RZ, UR6 ;  /* 0x00000006ff067e24 */ /* 0x000fe2000f8e00ff */
[----:B-----5:R-:W-:Y:S01]  /*8230*/  MOV R11, UR5 ;  /* 0x00000005000b7c02 */ /* 0x020fe20008000f00 */
[----:B------:R-:W-:Y:S02]  /*8240*/  IMAD.U32 R10, RZ, RZ, UR4 ;  /* 0x00000004ff0a7e24 */ /* 0x000fe4000f8e00ff */
[----:B------:R-:W-:Y:S07]  /*8250*/  LEPC R20, `(.L_x_142) ;  /* 0x000000001014794e */ /* 0x000fee0000000000 */
[----:B-1--4-:R-:W-:Y:S05]  /*8260*/  CALL.ABS.NOINC R2 ;  /* 0x0000000002007343 */ /* 0x012fea0003c00000 */
.L_x_142:
[----:B------:R-:W-:Y:S01]  /*8270*/  ISETP.NE.AND P0, PT, R87, RZ, PT ;  /* 0x000000ff5700720c */ /* 0x000fe20003f05270 */
[----:B------:R-:W-:Y:S05]  /*8280*/  WARPSYNC.ALL ;  /* 0x0000000000007948 */ /* 0x000fea0003800000 */
[----:B------:R-:W-:Y:S01]  /*8290*/  R2UR UR4, R39 ;  /* 0x00000000270472ca */ /* 0x000fe200000e0000 */
[----:B------:R-:W-:Y:S01]  /*82a0*/  IMAD.U32 R64, R46, 0x10000, RZ ;  /* 0x000100002e407824 */ /* 0x000fe200078e00ff */
[----:B------:R-:W-:Y:S01]  /*82b0*/  SHF.L.U32 R41, R44, 0x10, RZ ;  /* 0x000000102c297819 */ /* 0x000fe200000006ff */
[----:B----4-:R-:W-:Y:S01]  /*82c0*/  IMAD.U32 R63, R48, 0x10000, RZ ;  /* 0x00010000303f7824 */ /* 0x010fe200078e00ff */
[----:B------:R-:W-:Y:S01]  /*82d0*/  PRMT R39, R44, 0x8880, RZ ;  /* 0x000088802c277816 */ /* 0x000fe200000000ff */
[----:B-1----:R-:W-:Y:S01]  /*82e0*/  IMAD.U32 R53, R50, 0x10000, RZ ;  /* 0x0001000032357824 */ /* 0x002fe200078e00ff */
[----:B------:R-:W-:Y:S01]  /*82f0*/  SHF.L.U32 R42, R44, 0x8, RZ ;  /* 0x000000082c2a7819 */ /* 0x000fe200000006ff */
[----:B------:R-:W-:Y:S01]  /*8300*/  BSSY.RECONVERGENT B0, `(.L_x_143) ;  /* 0x00000a1000007945 */ /* 0x000fe20003800200 */
[----:B------:R-:W-:Y:S02]  /*8310*/  SHF.R.S32.HI R41, RZ, 0x18, R41 ;  /* 0x00000018ff297819 */ /* 0x000fe40000011429 */
[----:B------:R-:W-:Y:S02]  /*8320*/  SHF.R.S32.HI R42, RZ, 0x18, R42 ;  /* 0x00000018ff2a7819 */ /* 0x000fe4000001142a */
[----:B------:R-:W-:Y:S01]  /*8330*/  SHF.R.S32.HI R43, RZ, 0x18, R44 ;  /* 0x00000018ff2b7819 */ /* 0x000fe2000001142c */
[----:B------:R-:W1:Y:S01]  /*8340*/  LDTM.x32 R4, tmem[UR4+0x20] ;  /* 0x00002004000479ee */ /* 0x000e6200082c0000 */
[----:B------:R-:W-:Y:S01]  /*8350*/  NOP ;  /* 0x0000000000007918 */ /* 0x000fe20000000000 */
[----:B------:R-:W-:Y:S02]  /*8360*/  IADD3 R80, PT, PT, R80, 0x210, RZ ;  /* 0x0000021050507810 */ /* 0x000fe40007ffe0ff */
[C---:B------:R-:W-:Y:S02]  /*8370*/  PRMT R69, R45.reuse, 0x8880, RZ ;  /* 0x000088802d457816 */ /* 0x040fe400000000ff */
[----:B------:R-:W-:Y:S02]  /*8380*/  LOP3.LUT R80, R80, 0xfefffff8, RZ, 0xc0, !PT ;  /* 0xfefffff850507812 */ /* 0x000fe400078ec0ff */
[----:B------:R-:W-:Y:S02]  /*8390*/  SHF.L.U32 R68, R45, 0x10, RZ ;  /* 0x000000102d447819 */ /* 0x000fe400000006ff */
[----:B-1----:R1:W-:Y:S01]  /*83a0*/  SYNCS.ARRIVE.TRANS64.RED.A1T0 RZ, [R80+URZ], RZ ;  /* 0x000000ff50ff79a7 */ /* 0x0023e200081004ff */
[----:B------:R-:W-:Y:S02]  /*83b0*/  SHF.R.S32.HI R44, RZ, 0x18, R45 ;  /* 0x00000018ff2c7819 */ /* 0x000fe4000001142d */
[----:B------:R-:W-:Y:S02]  /*83c0*/  PRMT R66, R46, 0x8880, RZ ;  /* 0x000088802e427816 */ /* 0x000fe400000000ff */
[C---:B------:R-:W-:Y:S02]  /*83d0*/  PRMT R60, R47.reuse, 0x8880, RZ ;  /* 0x000088802f3c7816 */ /* 0x040fe400000000ff */
[C---:B------:R-:W-:Y:S02]  /*83e0*/  SHF.L.U32 R59, R47.reuse, 0x10, RZ ;  /* 0x000000102f3b7819 */ /* 0x040fe400000006ff */
[----:B------:R-:W-:Y:S02]  /*83f0*/  SHF.L.U32 R58, R47, 0x8, RZ ;  /* 0x000000082f3a7819 */ /* 0x000fe400000006ff */
[C---:B------:R-:W-:Y:S02]  /*8400*/  PRMT R65, R48.reuse, 0x8880, RZ ;  /* 0x0000888030417816 */ /* 0x040fe400000000ff */
[----:B------:R-:W-:Y:S01]  /*8410*/  SHF.L.U32 R62, R48, 0x8, RZ ;  /* 0x00000008303e7819 */ /* 0x000fe200000006ff */
[C---:B------:R-:W-:Y:S01]  /*8420*/  IMAD R0, R38.reuse, R4, RZ ;  /* 0x0000000426007224 */ /* 0x040fe200078e02ff */
[----:B------:R-:W-:Y:S01]  /*8430*/  SHF.R.S32.HI R4, RZ, 0x18, R68 ;  /* 0x00000018ff047819 */ /* 0x000fe20000011444 */
[C---:B------:R-:W-:Y:S01]  /*8440*/  IMAD R2, R38.reuse, R5, RZ ;  /* 0x0000000526027224 */ /* 0x040fe200078e02ff */
[C---:B------:R-:W-:Y:S01]  /*8450*/  PRMT R57, R49.reuse, 0x8880, RZ ;  /* 0x0000888031397816 */ /* 0x040fe200000000ff */
[C---:B------:R-:W-:Y:S01]  /*8460*/  IMAD R3, R38.reuse, R6, RZ ;  /* 0x0000000626037224 */ /* 0x040fe200078e02ff */
[----:B------:R-:W-:Y:S01]  /*8470*/  SHF.L.U32 R56, R49, 0x10, RZ ;  /* 0x0000001031387819 */ /* 0x000fe200000006ff */
[----:B------:R-:W-:Y:S01]  /*8480*/  IMAD R0, R39, R40, R0 ;  /* 0x0000002827007224 */ /* 0x000fe200078e0200 */
[----:B------:R-:W-:Y:S01]  /*8490*/  MOV R39, R66 ;  /* 0x0000004200277202 */ /* 0x000fe20000000f00 */
[----:B------:R-:W-:Y:S01]  /*84a0*/  IMAD R7, R38, R7, RZ ;  /* 0x0000000726077224 */ /* 0x000fe200078e02ff */
[----:B------:R-:W-:Y:S01]  /*84b0*/  SHF.L.U32 R55, R49, 0x8, RZ ;  /* 0x0000000831377819 */ /* 0x000fe200000006ff */
[-C--:B------:R-:W-:Y:S01]  /*84c0*/  IMAD R2, R41, R40.reuse, R2 ;  /* 0x0000002829027224 */ /* 0x080fe200078e0202 */
[----:B------:R-:W-:Y:S01]  /*84d0*/  SHF.R.S32.HI R41, RZ, 0x18, R48 ;  /* 0x00000018ff297819 */ /* 0x000fe20000011430 */
[-C--:B------:R-:W-:Y:S01]  /*84e0*/  IMAD R3, R42, R40.reuse, R3 ;  /* 0x000000282a037224 */ /* 0x080fe200078e0203 */
[----:B------:R-:W-:Y:S01]  /*84f0*/  SHF.L.U32 R48, R51, 0x8, RZ ;  /* 0x0000000833307819 */ /* 0x000fe200000006ff */
[----:B------:R-:W-:Y:S01]  /*8500*/  IMAD R7, R43, R40, R7 ;  /* 0x000000282b077224 */ /* 0x000fe200078e0207 */
[----:B------:R-:W-:Y:S01]  /*8510*/  SHF.L.U32 R67, R45, 0x8, RZ ;  /* 0x000000082d437819 */ /* 0x000fe200000006ff */
[C---:B------:R-:W-:Y:S01]  /*8520*/  IMAD R8, R38.reuse, R8, RZ ;  /* 0x0000000826087224 */ /* 0x040fe200078e02ff */
[----:B------:R-:W-:Y:S01]  /*8530*/  SHF.R.S32.HI R45, RZ, 0x18, R46 ;  /* 0x00000018ff2d7819 */ /* 0x000fe2000001142e */
[----:B------:R-:W-:Y:S01]  /*8540*/  IMAD R9, R38, R9, RZ ;  /* 0x0000000926097224 */ /* 0x000fe200078e02ff */
[----:B------:R-:W-:Y:S01]  /*8550*/  SHF.L.U32 R61, R46, 0x8, RZ ;  /* 0x000000082e3d7819 */ /* 0x000fe200000006ff */
[C---:B------:R-:W-:Y:S01]  /*8560*/  IMAD R10, R38.reuse, R10, RZ ;  /* 0x0000000a260a7224 */ /* 0x040fe200078e02ff */
[----:B------:R-:W-:Y:S01]  /*8570*/  SHF.R.S32.HI R46, RZ, 0x18, R47 ;  /* 0x00000018ff2e7819 */ /* 0x000fe2000001142f */
[C---:B------:R-:W-:Y:S01]  /*8580*/  IMAD R11, R38.reuse, R11, RZ ;  /* 0x0000000b260b7224 */ /* 0x040fe200078e02ff */
[----:B------:R-:W-:Y:S01]  /*8590*/  SHF.R.S32.HI R42, RZ, 0x18, R49 ;  /* 0x00000018ff2a7819 */ /* 0x000fe20000011431 */
[----:B------:R-:W-:Y:S01]  /*85a0*/  IMAD R6, R38, R15, RZ ;  /* 0x0000000f26067224 */ /* 0x000fe200078e02ff */
[----:B------:R-:W-:Y:S01]  /*85b0*/  PRMT R54, R50, 0x8880, RZ ;  /* 0x0000888032367816 */ /* 0x000fe200000000ff */
[----:B------:R-:W-:Y:S01]  /*85c0*/  IMAD R15, R38, R20, RZ ;  /* 0x00000014260f7224 */ /* 0x000fe200078e02ff */
[----:B------:R-:W-:Y:S01]  /*85d0*/  SHF.L.U32 R52, R50, 0x8, RZ ;  /* 0x0000000832347819 */ /* 0x000fe200000006ff */
[C---:B------:R-:W-:Y:S01]  /*85e0*/  IMAD R20, R38.reuse, R25, RZ ;  /* 0x0000001926147224 */ /* 0x040fe200078e02ff */
[----:B------:R-:W-:Y:S01]  /*85f0*/  SHF.R.S32.HI R43, RZ, 0x18, R50 ;  /* 0x00000018ff2b7819 */ /* 0x000fe20000011432 */
[C---:B------:R-:W-:Y:S01]  /*8600*/  IMAD R25, R38.reuse, R30, RZ ;  /* 0x0000001e26197224 */ /* 0x040fe200078e02ff */
[C---:B------:R-:W-:Y:S01]  /*8610*/  PRMT R50, R51.reuse, 0x8880, RZ ;  /* 0x0000888033327816 */ /* 0x040fe200000000ff */
[C---:B------:R-:W-:Y:S01]  /*8620*/  IMAD R30, R38.reuse, R35, RZ ;  /* 0x00000023261e7224 */ /* 0x040fe200078e02ff */
[----:B------:R-:W-:Y:S02]  /*8630*/  SHF.L.U32 R49, R51, 0x10, RZ ;  /* 0x0000001033317819 */ /* 0x000fe400000006ff */
[----:B------:R-:W-:Y:S02]  /*8640*/  SHF.R.S32.HI R47, RZ, 0x18, R51 ;  /* 0x00000018ff2f7819 */ /* 0x000fe40000011433 */
[----:B------:R-:W-:Y:S01]  /*8650*/  I2IP.S8.S32.SAT R51, R7, R3, RZ ;  /* 0x0000000307337239 */ /* 0x000fe200000014ff */
[----:B------:R-:W-:Y:S01]  /*8660*/  IMAD.MOV.U32 R3, RZ, RZ, R69 ;  /* 0x000000ffff037224 */ /* 0x000fe200078e0045 */
[----:B------:R-:W-:Y:S01]  /*8670*/  SHF.R.S32.HI R5, RZ, 0x18, R67 ;  /* 0x00000018ff057819 */ /* 0x000fe20000011443 */
[----:B------:R-:W-:Y:S01]  /*8680*/  IMAD R7, R38, R16, RZ ;  /* 0x0000001026077224 */ /* 0x000fe200078e02ff */
[----:B------:R-:W-:Y:S01]  /*8690*/  IADD3 R36, PT, PT, R36, 0x1, RZ ;  /* 0x0000000124247810 */ /* 0x000fe20007ffe0ff */
[-C--:B------:R-:W-:Y:S02]  /*86a0*/  IMAD R8, R3, R40.reuse, R8 ;  /* 0x0000002803087224 */ /* 0x080fe400078e0208 */
[-C--:B------:R-:W-:Y:S02]  /*86b0*/  IMAD R9, R4, R40.reuse, R9 ;  /* 0x0000002804097224 */ /* 0x080fe400078e0209 */
[-C--:B------:R-:W-:Y:S02]  /*86c0*/  IMAD R10, R5, R40.reuse, R10 ;  /* 0x00000028050a7224 */ /* 0x080fe400078e020a */
[----:B------:R-:W-:Y:S02]  /*86d0*/  IMAD R11, R44, R40, R11 ;  /* 0x000000282c0b7224 */ /* 0x000fe400078e020b */
[C---:B------:R-:W-:Y:S02]  /*86e0*/  IMAD R3, R38.reuse, R12, RZ ;  /* 0x0000000c26037224 */ /* 0x040fe400078e02ff */
[C---:B------:R-:W-:Y:S01]  /*86f0*/  IMAD R12, R38.reuse, R17, RZ ;  /* 0x00000011260c7224 */ /* 0x040fe200078e02ff */
[----:B------:R-:W-:Y:S01]  /*8700*/  I2IP.S8.S32.SAT R11, R11, R10, RZ ;  /* 0x0000000a0b0b7239 */ /* 0x000fe200000014ff */
[C---:B------:R-:W-:Y:S01]  /*8710*/  IMAD R17, R38.reuse, R22, RZ ;  /* 0x0000001626117224 */ /* 0x040fe200078e02ff */
[----:B------:R-:W-:Y:S01]  /*8720*/  SHF.R.S32.HI R10, RZ, 0x18, R64 ;  /* 0x00000018ff0a7819 */ /* 0x000fe20000011440 */
[C---:B------:R-:W-:Y:S02]  /*8730*/  IMAD R22, R38.reuse, R27, RZ ;  /* 0x0000001b26167224 */ /* 0x040fe400078e02ff */
[----:B------:R-:W-:Y:S01]  /*8740*/  IMAD R27, R38, R32, RZ ;  /* 0x00000020261b7224 */ /* 0x000fe200078e02ff */
[----:B------:R-:W-:Y:S01]  /*8750*/  I2IP.S8.S32.SAT R32, R2, R0, R51 ;  /* 0x0000000002207239 */ /* 0x000fe20000001433 */
[C---:B------:R-:W-:Y:S01]  /*8760*/  IMAD R4, R38.reuse, R13, RZ ;  /* 0x0000000d26047224 */ /* 0x040fe200078e02ff */
[----:B------:R-:W-:Y:S01]  /*8770*/  SHF.R.S32.HI R0, RZ, 0x18, R61 ;  /* 0x00000018ff007819 */ /* 0x000fe2000001143d */
[C---:B------:R-:W-:Y:S01]  /*8780*/  IMAD R5, R38.reuse, R14, RZ ;  /* 0x0000000e26057224 */ /* 0x040fe200078e02ff */
[----:B------:R-:W-:Y:S01]  /*8790*/  MOV R2, R60 ;  /* 0x0000003c00027202 */ /* 0x000fe20000000f00 */
[C---:B------:R-:W-:Y:S02]  /*87a0*/  IMAD R13, R38.reuse, R18, RZ ;  /* 0x00000012260d7224 */ /* 0x040fe400078e02ff */
[----:B------:R-:W-:Y:S02]  /*87b0*/  IMAD R3, R39, R40, R3 ;  /* 0x0000002827037224 */ /* 0x000fe400078e0203 */
[C---:B------:R-:W-:Y:S02]  /*87c0*/  IMAD R18, R38.reuse, R23, RZ ;  /* 0x0000001726127224 */ /* 0x040fe400078e02ff */
[----:B------:R-:W-:Y:S02]  /*87d0*/  IMAD R23, R38, R28, RZ ;  /* 0x0000001c26177224 */ /* 0x000fe400078e02ff */
[----:B------:R-:W-:Y:S02]  /*87e0*/  IMAD R4, R10, R40, R4 ;  /* 0x000000280a047224 */ /* 0x000fe400078e0204 */
[----:B------:R-:W-:Y:S01]  /*87f0*/  IMAD R28, R38, R33, RZ ;  /* 0x00000021261c7224 */ /* 0x000fe200078e02ff */
[----:B------:R-:W-:Y:S01]  /*8800*/  I2IP.S8.S32.SAT R33, R9, R8, R11 ;  /* 0x0000000809217239 */ /* 0x000fe2000000140b */
[-C--:B------:R-:W-:Y:S01]  /*8810*/  IMAD R5, R0, R40.reuse, R5 ;  /* 0x0000002800057224 */ /* 0x080fe200078e0205 */
[----:B------:R-:W-:Y:S01]  /*8820*/  SHF.R.S32.HI R8, RZ, 0x18, R59 ;  /* 0x00000018ff087819 */ /* 0x000fe2000001143b */
[-C--:B------:R-:W-:Y:S01]  /*8830*/  IMAD R6, R45, R40.reuse, R6 ;  /* 0x000000282d067224 */ /* 0x080fe200078e0206 */
[----:B------:R-:W-:Y:S01]  /*8840*/  SHF.R.S32.HI R9, RZ, 0x18, R58 ;  /* 0x00000018ff097819 */ /* 0x000fe2000001143a */
[-C--:B------:R-:W-:Y:S01]  /*8850*/  IMAD R7, R2, R40.reuse, R7 ;  /* 0x0000002802077224 */ /* 0x080fe200078e0207 */
[----:B------:R-:W-:Y:S01]  /*8860*/  MOV R0, R65 ;  /* 0x0000004100007202 */ /* 0x000fe20000000f00 */
[----:B------:R-:W-:Y:S01]  /*8870*/  IMAD R14, R38, R19, RZ ;  /* 0x00000013260e7224 */ /* 0x000fe200078e02ff */
[----:B------:R-:W-:Y:S01]  /*8880*/  I2IP.S8.S32.SAT R5, R6, R5, RZ ;  /* 0x0000000506057239 */ /* 0x000fe200000014ff */
[-C--:B------:R-:W-:Y:S01]  /*8890*/  IMAD R12, R8, R40.reuse, R12 ;  /* 0x00000028080c7224 */ /* 0x080fe200078e020c */
[----:B------:R-:W-:Y:S01]  /*88a0*/  SHF.R.S32.HI R2, RZ, 0x18, R63 ;  /* 0x00000018ff027819 */ /* 0x000fe2000001143f */
[-C--:B------:R-:W-:Y:S01]  /*88b0*/  IMAD R13, R9, R40.reuse, R13 ;  /* 0x00000028090d7224 */ /* 0x080fe200078e020d */
[----:B------:R-:W-:Y:S01]  /*88c0*/  SHF.R.S32.HI R8, RZ, 0x18, R62 ;  /* 0x00000018ff087819 */ /* 0x000fe2000001143e */
[----:B------:R-:W-:Y:S02]  /*88d0*/  IMAD R16, R38, R21, RZ ;  /* 0x0000001526107224 */ /* 0x000fe400078e02ff */
[-C--:B------:R-:W-:Y:S02]  /*88e0*/  IMAD R14, R46, R40.reuse, R14 ;  /* 0x000000282e0e7224 */ /* 0x080fe400078e020e */
[-C--:B------:R-:W-:Y:S02]  /*88f0*/  IMAD R15, R0, R40.reuse, R15 ;  /* 0x00000028000f7224 */ /* 0x080fe400078e020f */
[----:B------:R-:W-:Y:S01]  /*8900*/  IMAD R16, R2, R40, R16 ;  /* 0x0000002802107224 */ /* 0x000fe200078e0210 */
[----:B------:R-:W-:Y:S01]  /*8910*/  I2IP.S8.S32.SAT R13, R14, R13, RZ ;  /* 0x0000000d0e0d7239 */ /* 0x000fe200000014ff */
[C---:B------:R-:W-:Y:S01]  /*8920*/  IMAD R19, R38.reuse, R24, RZ ;  /* 0x0000001826137224 */ /* 0x040fe200078e02ff */
[----:B------:R-:W-:Y:S01]  /*8930*/  SHF.R.S32.HI R2, RZ, 0x18, R56 ;  /* 0x00000018ff027819 */ /* 0x000fe20000011438 */
[----:B------:R-:W-:Y:S01]  /*8940*/  IMAD R24, R38, R29, RZ ;  /* 0x0000001d26187224 */ /* 0x000fe200078e02ff */
[----:B------:R-:W-:Y:S01]  /*8950*/  I2IP.S8.S32.SAT R35, R12, R7, R13 ;  /* 0x000000070c237239 */ /* 0x000fe2000000140d */
[----:B------:R-:W-:Y:S02]  /*8960*/  IMAD R17, R8, R40, R17 ;  /* 0x0000002808117224 */ /* 0x000fe400078e0211 */
[----:B------:R-:W-:Y:S02]  /*8970*/  IMAD.MOV.U32 R0, RZ, RZ, R57 ;  /* 0x000000ffff007224 */ /* 0x000fe400078e0039 */
[----:B------:R-:W-:Y:S01]  /*8980*/  IMAD R29, R38, R34, RZ ;  /* 0x00000022261d7224 */ /* 0x000fe200078e02ff */
[----:B------:R-:W-:Y:S01]  /*8990*/  I2IP.S8.S32.SAT R34, R4, R3, R5 ;  /* 0x0000000304227239 */ /* 0x000fe20000001405 */
[-C--:B------:R-:W-:Y:S01]  /*89a0*/  IMAD R18, R41, R40.reuse, R18 ;  /* 0x0000002829127224 */ /* 0x080fe200078e0212 */
[----:B------:R-:W-:Y:S01]  /*89b0*/  SHF.R.S32.HI R3, RZ, 0x18, R55 ;  /* 0x00000018ff037819 */ /* 0x000fe20000011437 */
[----:B------:R-:W-:Y:S01]  /*89c0*/  IMAD R19, R0, R40, R19 ;  /* 0x0000002800137224 */ /* 0x000fe200078e0213 */
[----:B------:R-:W-:Y:S01]  /*89d0*/  MOV R0, R54 ;  /* 0x0000003600007202 */ /* 0x000fe20000000f00 */
[----:B------:R1:W-:Y:S01]  /*89e0*/  STS.128 [R74+UR44+0x3300], R32 ;  /* 0x003300204a007988 */ /* 0x0003e20008000c2c */
        /* <DEDUP_REMOVED lines=8> */
[----:B------:R-:W-:Y:S01]  /*8a70*/  I2IP.S8.S32.SAT R16, R16, R15, R17 ;  /* 0x0000000f10107239 */ /* 0x000fe20000001411 */
[-C--:B------:R-:W-:Y:S01]  /*8a80*/  IMAD R23, R0, R40.reuse, R23 ;  /* 0x0000002800177224 */ /* 0x080fe200078e0217 */
[----:B------:R-:W-:Y:S01]  /*8a90*/  SHF.R.S32.HI R0, RZ, 0x18, R52 ;  /* 0x00000018ff007819 */ /* 0x000fe20000011434 */
[----:B------:R-:W-:Y:S01]  /*8aa0*/  IMAD R24, R2, R40, R24 ;  /* 0x0000002802187224 */ /* 0x000fe200078e0218 */
[----:B------:R-:W-:Y:S01]  /*8ab0*/  MOV R2, R50 ;  /* 0x0000003200027202 */ /* 0x000fe20000000f00 */
[----:B------:R-:W-:Y:S01]  /*8ac0*/  IMAD R26, R38, R31, RZ ;  /* 0x0000001f261a7224 */ /* 0x000fe200078e02ff */
[----:B------:R-:W-:Y:S01]  /*8ad0*/  I2IP.S8.S32.SAT R17, R22, R21, RZ ;  /* 0x0000001516117239 */ /* 0x000fe200000014ff */
[-C--:B------:R-:W-:Y:S02]  /*8ae0*/  IMAD R25, R0, R40.reuse, R25 ;  /* 0x0000002800197224 */ /* 0x080fe400078e0219 */
[-C--:B------:R-:W-:Y:S01]  /*8af0*/  IMAD R26, R43, R40.reuse, R26 ;  /* 0x000000282b1a7224 */ /* 0x080fe200078e021a */
[----:B------:R-:W-:Y:S01]  /*8b00*/  I2IP.S8.S32.SAT R17, R20, R19, R17 ;  /* 0x0000001314117239 */ /* 0x000fe20000001411 */
[-C--:B------:R-:W-:Y:S02]  /*8b10*/  IMAD R27, R2, R40.reuse, R27 ;  /* 0x00000028021b7224 */ /* 0x080fe400078e021b */
[-C--:B------:R-:W-:Y:S01]  /*8b20*/  IMAD R28, R3, R40.reuse, R28 ;  /* 0x00000028031c7224 */ /* 0x080fe200078e021c */
[----:B------:R-:W-:Y:S01]  /*8b30*/  I2IP.S8.S32.SAT R18, R26, R25, RZ ;  /* 0x000000191a127239 */ /* 0x000fe200000014ff */
[-C--:B------:R-:W-:Y:S02]  /*8b40*/  IMAD R29, R4, R40.reuse, R29 ;  /* 0x00000028041d7224 */ /* 0x080fe400078e021d */
[----:B------:R-:W-:Y:S01]  /*8b50*/  IMAD R30, R47, R40, R30 ;  /* 0x000000282f1e7224 */ /* 0x000fe200078e021e */
[----:B------:R-:W-:Y:S04]  /*8b60*/  I2IP.S8.S32.SAT R18, R24, R23, R18 ;  /* 0x0000001718127239 */ /* 0x000fe80000001412 */
[----:B------:R-:W-:Y:S04]  /*8b70*/  I2IP.S8.S32.SAT R29, R30, R29, RZ ;  /* 0x0000001d1e1d7239 */ /* 0x000fe800000014ff */
[----:B------:R-:W-:Y:S05]  /*8b80*/  I2IP.S8.S32.SAT R19, R28, R27, R29 ;  /* 0x0000001b1c137239 */ /* 0x000fea000000141d */
        /* <DEDUP_REMOVED lines=10> */
[----:B------:R-:W-:Y:S02]  /*8c30*/  UIADD3 UR13, UPT, UPT, UR49, 0x20, URZ ;  /* 0x00000020310d7890 */ /* 0x000fe4000fffe0ff */
[----:B------:R-:W-:Y:S01]  /*8c40*/  UIADD3 UR12, UPT, UPT, UR44, 0x3300, URZ ;  /* 0x000033002c0c7890 */ /* 0x000fe2000fffe0ff */
[----:B------:R-:W-:Y:S01]  /*8c50*/  UMOV UR14, UR50 ;  /* 0x00000032000e7c82 */ /* 0x000fe20008000000 */
[----:B------:R-:W-:Y:S01]  /*8c60*/  UMOV UR15, UR36 ;  /* 0x00000024000f7c82 */ /* 0x000fe20008000000 */
[----:B------:R-:W-:Y:S02]  /*8c70*/  UIADD3 UR9, UPT, UPT, UR49, 0x60, URZ ;  /* 0x0000006031097890 */ /* 0x000fe4000fffe0ff */
[----:B------:R-:W-:Y:S01]  /*8c80*/  UIADD3 UR8, UPT, UPT, UR44, 0x3b00, URZ ;  /* 0x00003b002c087890 */ /* 0x000fe2000fffe0ff */
[----:B------:R-:W-:Y:S01]  /*8c90*/  UMOV UR10, UR50 ;  /* 0x00000032000a7c82 */ /* 0x000fe20008000000 */
[----:B------:R-:W-:Y:S01]  /*8ca0*/  UMOV UR11, UR36 ;  /* 0x00000024000b7c82 */ /* 0x000fe20008000000 */
[----:B--2---:R-:W-:Y:S04]  /*8cb0*/  UIADD3 UR4, UP0, UPT, UR6, 0x680, URZ ;  /* 0x0000068006047890 */ /* 0x004fe8000ff1e0ff */
[----:B------:R-:W-:Y:S09]  /*8cc0*/  UIADD3.X UR5, UPT, UPT, URZ, UR7, URZ, UP0, !UPT ;  /* 0x00000007ff057290 */ /* 0x000ff200087fe4ff */
[----:B------:R2:W-:Y:S01]  /*8cd0*/  UTMASTG.3D [UR12], [UR4] ;  /* 0x0000000c040073b5 */ /* 0x0005e20008010000 */
[----:B------:R2:W-:Y:S01]  /*8ce0*/  UTMASTG.3D [UR8], [UR4] ;  /* 0x00000008040073b5 */ /* 0x0005e20008010000 */
[----:B------:R0:W-:Y:S01]  /*8cf0*/  UTMACMDFLUSH ;  /* 0x00000000000079b7 */ /* 0x0001e20000000000 */
[----:B--2---:R-:W-:Y:S04]  /*8d00*/  DEPBAR.LE SB0, 0x1 ;  /* 0x000080400000791a */ /* 0x004fe80000000000 */
.L_x_144:
[----:B------:R-:W-:Y:S05]  /*8d10*/  BSYNC.RECONVERGENT B0 ;  /* 0x0000000000007941 */ /* 0x000fea0003800200 */
.L_x_143:
[----:B------:R-:W-:Y:S01]  /*8d20*/  R2UR UR4, R78 ;  /* 0x000000004e0472ca */ /* 0x000fe200000e0000 */
[----:B------:R-:W-:Y:S01]  /*8d30*/  BAR.SYNC.DEFER_BLOCKING 0x1, 0x80 ;  /* 0x0042000000007b1d */ /* 0x000fe20000010000 */
[----:B------:R-:W-:Y:S01]  /*8d40*/  ISETP.NE.AND P0, PT, R81, 0x2, PT ;  /* 0x000000025100780c */ /* 0x000fe20003f05270 */
[----:B------:R-:W-:Y:S01]  /*8d50*/  UISETP.NE.AND UP0, UPT, UR45, URZ, UPT ;  /* 0x000000ff2d00728c */ /* 0x000fe2000bf05270 */
[----:B------:R-:W-:Y:S01]  /*8d60*/  ISETP.NE.AND P1, PT, R36, 0x4, PT ;  /* 0x000000042400780c */ /* 0x000fe20003f25270 */
[----:B------:R-:W-:Y:S01]  /*8d70*/  UIADD3 UR24, UPT, UPT, UR37, UR63, URZ ;  /* 0x0000003f25187290 */ /* 0x000fe2000fffe0ff */
[----:B------:R-:W-:Y:S02]  /*8d80*/  SEL R2, RZ, 0x1, P0 ;  /* 0x00000001ff027807 */ /* 0x000fe40000000000 */
[----:B------:R-:W-:Y:S02]  /*8d90*/  SEL R0, RZ, 0x1, P1 ;  /* 0x00000001ff007807 */ /* 0x000fe40000800000 */
[----:B------:R-:W-:Y:S02]  /*8da0*/  LOP3.LUT R84, R84, R2, RZ, 0x3c, !PT ;  /* 0x0000000254547212 */ /* 0x000fe400078e3cff */
[----:B------:R-:W-:Y:S01]  /*8db0*/  LOP3.LUT R85, R85, R0, RZ, 0x3c, !PT ;  /* 0x0000000055557212 */ /* 0x000fe200078e3cff */
[----:B------:R-:W-:Y:S01]  /*8dc0*/  UIADD3 UR20, UPT, UPT, UR38, UR4, URZ ;  /* 0x0000000426147290 */ /* 0x000fe2000fffe0ff */
[----:B------:R-:W-:Y:S02]  /*8dd0*/  SEL R81, R81, RZ, P0 ;  /* 0x000000ff51517207 */ /* 0x000fe40000000000 */
[----:B------:R-:W-:Y:S01]  /*8de0*/  SEL R36, R36, RZ, P1 ;  /* 0x000000ff24247207 */ /* 0x000fe20000800000 */
[----:B------:R-:W-:Y:S01]  /*8df0*/  UMOV UR36, UR59 ;  /* 0x0000003b00247c82 */ /* 0x000fe20008000000 */
[----:B------:R-:W-:Y:S07]  /*8e00*/  BRA.U UP0, `(.L_x_145) ;  /* 0xffffffd5005c7547 */ /* 0x000fee000b83ffff */
[----:B------:R-:W-:Y:S05]  /*8e10*/  EXIT ;  /* 0x000000000000794d */ /* 0x000fea0003800000 */
.L_x_25:
[----:B--2---:R2:W3:Y:S02]  /*8e20*/  SYNCS.PHASECHK.TRANS64.TRYWAIT P0, [R0+URZ+0x240], R2 ;  /* 0x00024002000075a7 */ /* 0x0044e400080011ff */
[----:B---3--:R-:W-:Y:S05]  /*8e30*/  @!P0 NANOSLEEP.SYNCS 0x989680 ;  /* 0x009896800000895d */ /* 0x008fea0003900000 */
[----:B------:R-:W3:Y:S02]  /*8e40*/  @!P0 SYNCS.PHASECHK.TRANS64 P0, [R0+URZ+0x240], R2 ;  /* 0x00024002000085a7 */ /* 0x000ee400080010ff */
[----:B---3--:R-:W-:Y:S05]  /*8e50*/  @!P0 BRA `(.L_x_25) ;  /* 0xfffffffc00f08947 */ /* 0x008fea000383ffff */
[----:B------:R-:W-:Y:S05]  /*8e60*/  BRA `(.L_x_146) ;  /* 0xffffff8c00987947 */ /* 0x000fea000383ffff */
.L_x_28:
[----:B-1----:R-:W-:-:S07]  /*8e70*/  MOV R0, UR33 ;  /* 0x0000002100007c02 */ /* 0x002fce0008000f00 */
.L_x_147:
[----:B-1----:R1:W2:Y:S02]  /*8e80*/  SYNCS.PHASECHK.TRANS64.TRYWAIT P0, [R0+URZ+0xd0], R3 ;  /* 0x0000d003000075a7 */ /* 0x0022a400080011ff */
[----:B--2---:R-:W-:Y:S05]  /*8e90*/  @!P0 NANOSLEEP.SYNCS 0x989680 ;  /* 0x009896800000895d */ /* 0x004fea0003900000 */
[----:B------:R-:W2:Y:S02]  /*8ea0*/  @!P0 SYNCS.PHASECHK.TRANS64 P0, [R0+URZ+0xd0], R3 ;  /* 0x0000d003000085a7 */ /* 0x000ea400080010ff */
[----:B--2---:R-:W-:Y:S05]  /*8eb0*/  @!P0 BRA `(.L_x_147) ;  /* 0xfffffffc00f08947 */ /* 0x004fea000383ffff */
[----:B------:R-:W-:Y:S05]  /*8ec0*/  BRA `(.L_x_27) ;  /* 0xffffff8c00f07947 */ /* 0x000fea000383ffff */
.L_x_35:
[----:B-1----:R-:W-:-:S07]  /*8ed0*/  MOV R0, UR17 ;  /* 0x0000001100007c02 */ /* 0x002fce0008000f00 */
.L_x_148:
[----:B-1----:R1:W2:Y:S02]  /*8ee0*/  SYNCS.PHASECHK.TRANS64.TRYWAIT P0, [R0+URZ+0xd0], R3 ;  /* 0x0000d003000075a7 */ /* 0x0022a400080011ff */
[----:B--2---:R-:W-:Y:S05]  /*8ef0*/  @!P0 NANOSLEEP.SYNCS 0x989680 ;  /* 0x009896800000895d */ /* 0x004fea0003900000 */
[----:B------:R-:W2:Y:S02]  /*8f00*/  @!P0 SYNCS.PHASECHK.TRANS64 P0, [R0+URZ+0xd0], R3 ;  /* 0x0000d003000085a7 */ /* 0x000ea400080010ff */
[----:B--2---:R-:W-:Y:S05]  /*8f10*/  @!P0 BRA `(.L_x_148) ;  /* 0xfffffffc00f08947 */ /* 0x004fea000383ffff */
[----:B------:R-:W-:Y:S05]  /*8f20*/  BRA `(.L_x_34) ;  /* 0xffffff9000b07947 */ /* 0x000fea000383ffff */
.L_x_40:
[----:B-1----:R1:W2:Y:S02]  /*8f30*/  SYNCS.PHASECHK.TRANS64.TRYWAIT P0, [R3+URZ+0x1d0], R0 ;  /* 0x0001d000030075a7 */ /* 0x0022a400080011ff */
[----:B--2---:R-:W-:Y:S05]  /*8f40*/  @!P0 NANOSLEEP.SYNCS 0x989680 ;  /* 0x009896800000895d */ /* 0x004fea0003900000 */
[----:B------:R-:W2:Y:S02]  /*8f50*/  @!P0 SYNCS.PHASECHK.TRANS64 P0, [R3+URZ+0x1d0], R0 ;  /* 0x0001d000030085a7 */ /* 0x000ea400080010ff */
[----:B--2---:R-:W-:Y:S05]  /*8f60*/  @!P0 BRA `(.L_x_40) ;  /* 0xfffffffc00f08947 */ /* 0x004fea000383ffff */
[----:B------:R-:W-:Y:S05]  /*8f70*/  BRA `(.L_x_149) ;  /* 0xffffff9400587947 */ /* 0x000fea000383ffff */
.L_x_44:
[----:B------:R-:W-:-:S07]  /*8f80*/  MOV R0, UR4 ;  /* 0x0000000400007c02 */ /* 0x000fce0008000f00 */
.L_x_150:
[----:B-1----:R1:W2:Y:S02]  /*8f90*/  SYNCS.PHASECHK.TRANS64.TRYWAIT P0, [R0+URZ], R2 ;  /* 0x00000002000075a7 */ /* 0x0022a400080011ff */
[----:B--2---:R-:W-:Y:S05]  /*8fa0*/  @!P0 NANOSLEEP.SYNCS 0x989680 ;  /* 0x009896800000895d */ /* 0x004fea0003900000 */
[----:B------:R-:W2:Y:S02]  /*8fb0*/  @!P0 SYNCS.PHASECHK.TRANS64 P0, [R0+URZ], R2 ;  /* 0x00000002000085a7 */ /* 0x000ea400080010ff */
[----:B--2---:R-:W-:Y:S05]  /*8fc0*/  @!P0 BRA `(.L_x_150) ;  /* 0xfffffffc00f08947 */ /* 0x004fea000383ffff */
[----:B------:R-:W-:Y:S05]  /*8fd0*/  BRA `(.L_x_151) ;  /* 0xffffff9c00007947 */ /* 0x000fea000383ffff */
.L_x_45:
[----:B------:R-:W-:-:S07]  /*8fe0*/  MOV R0, UR5 ;  /* 0x0000000500007c02 */ /* 0x000fce0008000f00 */
.L_x_152:
[----:B-1----:R1:W2:Y:S02]  /*8ff0*/  SYNCS.PHASECHK.TRANS64.TRYWAIT P0, [R0+URZ], R3 ;  /* 0x00000003000075a7 */ /* 0x0022a400080011ff */
[----:B--2---:R-:W-:Y:S05]  /*9000*/  @!P0 NANOSLEEP.SYNCS 0x989680 ;  /* 0x009896800000895d */ /* 0x004fea0003900000 */
[----:B------:R-:W2:Y:S02]  /*9010*/  @!P0 SYNCS.PHASECHK.TRANS64 P0, [R0+URZ], R3 ;  /* 0x00000003000085a7 */ /* 0x000ea400080010ff */
[----:B--2---:R-:W-:Y:S05]  /*9020*/  @!P0 BRA `(.L_x_152) ;  /* 0xfffffffc00f08947 */ /* 0x004fea000383ffff */
[----:B------:R-:W-:Y:S05]  /*9030*/  BRA `(.L_x_153) ;  /* 0xffffff9c000c7947 */ /* 0x000fea000383ffff */
.L_x_46:
[----:B------:R-:W-:-:S07]  /*9040*/  MOV R0, UR5 ;  /* 0x0000000500007c02 */ /* 0x000fce0008000f00 */
.L_x_154:
[----:B-1----:R1:W2:Y:S02]  /*9050*/  SYNCS.PHASECHK.TRANS64.TRYWAIT P0, [R0+URZ], R3 ;  /* 0x00000003000075a7 */ /* 0x0022a400080011ff */
[----:B--2---:R-:W-:Y:S05]  /*9060*/  @!P0 NANOSLEEP.SYNCS 0x989680 ;  /* 0x009896800000895d */ /* 0x004fea0003900000 */
[----:B------:R-:W2:Y:S02]  /*9070*/  @!P0 SYNCS.PHASECHK.TRANS64 P0, [R0+URZ], R3 ;  /* 0x00000003000085a7 */ /* 0x000ea400080010ff */
[----:B--2---:R-:W-:Y:S05]  /*9080*/  @!P0 BRA `(.L_x_154) ;  /* 0xfffffffc00f08947 */ /* 0x004fea000383ffff */
[----:B------:R-:W-:Y:S05]  /*9090*/  BRA `(.L_x_155) ;  /* 0xffffff9c00187947 */ /* 0x000fea000383ffff */
.L_x_47:
[----:B------:R-:W-:-:S07]  /*90a0*/  MOV R0, UR5 ;  /* 0x0000000500007c02 */ /* 0x000fce0008000f00 */
.L_x_156:
[----:B-1----:R1:W2:Y:S02]  /*90b0*/  SYNCS.PHASECHK.TRANS64.TRYWAIT P0, [R0+URZ], R3 ;  /* 0x00000003000075a7 */ /* 0x0022a400080011ff */
[----:B--2---:R-:W-:Y:S05]  /*90c0*/  @!P0 NANOSLEEP.SYNCS 0x989680 ;  /* 0x009896800000895d */ /* 0x004fea0003900000 */
[----:B------:R-:W2:Y:S02]  /*90d0*/  @!P0 SYNCS.PHASECHK.TRANS64 P0, [R0+URZ], R3 ;  /* 0x00000003000085a7 */ /* 0x000ea400080010ff */
[----:B--2---:R-:W-:Y:S05]  /*90e0*/  @!P0 BRA `(.L_x_156) ;  /* 0xfffffffc00f08947 */ /* 0x004fea000383ffff */
[----:B------:R-:W-:Y:S05]  /*90f0*/  BRA `(.L_x_157) ;  /* 0xffffff9c00247947 */ /* 0x000fea000383ffff */
.L_x_48:
[----:B------:R-:W-:-:S07]  /*9100*/  MOV R0, UR5 ;  /* 0x0000000500007c02 */ /* 0x000fce0008000f00 */
.L_x_158:
[----:B-1----:R1:W2:Y:S02]  /*9110*/  SYNCS.PHASECHK.TRANS64.TRYWAIT P0, [R0+URZ], R3 ;  /* 0x00000003000075a7 */ /* 0x0022a400080011ff */
[----:B--2---:R-:W-:Y:S05]  /*9120*/  @!P0 NANOSLEEP.SYNCS 0x989680 ;  /* 0x009896800000895d */ /* 0x004fea0003900000 */
[----:B------:R-:W2:Y:S02]  /*9130*/  @!P0 SYNCS.PHASECHK.TRANS64 P0, [R0+URZ], R3 ;  /* 0x00000003000085a7 */ /* 0x000ea400080010ff */
[----:B--2---:R-:W-:Y:S05]  /*9140*/  @!P0 BRA `(.L_x_158) ;  /* 0xfffffffc00f08947 */ /* 0x004fea000383ffff */
[----:B------:R-:W-:Y:S05]  /*9150*/  BRA `(.L_x_159) ;  /* 0xffffff9c00307947 */ /* 0x000fea000383ffff */
.L_x_49:
[----:B------:R-:W-:-:S07]  /*9160*/  MOV R0, UR5 ;  /* 0x0000000500007c02 */ /* 0x000fce0008000f00 */
.L_x_160:
[----:B-1----:R1:W2:Y:S02]  /*9170*/  SYNCS.PHASECHK.TRANS64.TRYWAIT P0, [R0+URZ], R3 ;  /* 0x00000003000075a7 */ /* 0x0022a400080011ff */
[----:B--2---:R-:W-:Y:S05]  /*9180*/  @!P0 NANOSLEEP.SYNCS 0x989680 ;  /* 0x009896800000895d */ /* 0x004fea0003900000 */
[----:B------:R-:W2:Y:S02]  /*9190*/  @!P0 SYNCS.PHASECHK.TRANS64 P0, [R0+URZ], R3 ;  /* 0x00000003000085a7 */ /* 0x000ea400080010ff */
[----:B--2---:R-:W-:Y:S05]  /*91a0*/  @!P0 BRA `(.L_x_160) ;  /* 0xfffffffc00f08947 */ /* 0x004fea000383ffff */
[----:B------:R-:W-:Y:S05]  /*91b0*/  BRA `(.L_x_161) ;  /* 0xffffff9c003c7947 */ /* 0x000fea000383ffff */
.L_x_50:
[----:B------:R-:W-:-:S07]  /*91c0*/  MOV R0, UR5 ;  /* 0x0000000500007c02 */ /* 0x000fce0008000f00 */
.L_x_162:
[----:B-1----:R1:W2:Y:S02]  /*91d0*/  SYNCS.PHASECHK.TRANS64.TRYWAIT P0, [R0+URZ], R3 ;  /* 0x00000003000075a7 */ /* 0x0022a400080011ff */
[----:B--2---:R-:W-:Y:S05]  /*91e0*/  @!P0 NANOSLEEP.SYNCS 0x989680 ;  /* 0x009896800000895d */ /* 0x004fea0003900000 */
[----:B------:R-:W2:Y:S02]  /*91f0*/  @!P0 SYNCS.PHASECHK.TRANS64 P0, [R0+URZ], R3 ;  /* 0x00000003000085a7 */ /* 0x000ea400080010ff */
[----:B--2---:R-:W-:Y:S05]  /*9200*/  @!P0 BRA `(.L_x_162) ;  /* 0xfffffffc00f08947 */ /* 0x004fea000383ffff */
[----:B------:R-:W-:Y:S05]  /*9210*/  BRA `(.L_x_163) ;  /* 0xffffff9c00487947 */ /* 0x000fea000383ffff */
.L_x_51:
[----:B------:R-:W-:-:S07]  /*9220*/  MOV R0, UR5 ;  /* 0x0000000500007c02 */ /* 0x000fce0008000f00 */
.L_x_164:
[----:B-1----:R1:W2:Y:S02]  /*9230*/  SYNCS.PHASECHK.TRANS64.TRYWAIT P0, [R0+URZ], R3 ;  /* 0x00000003000075a7 */ /* 0x0022a400080011ff */
[----:B--2---:R-:W-:Y:S05]  /*9240*/  @!P0 NANOSLEEP.SYNCS 0x989680 ;  /* 0x009896800000895d */ /* 0x004fea0003900000 */
[----:B------:R-:W2:Y:S02]  /*9250*/  @!P0 SYNCS.PHASECHK.TRANS64 P0, [R0+URZ], R3 ;  /* 0x00000003000085a7 */ /* 0x000ea400080010ff */
[----:B--2---:R-:W-:Y:S05]  /*9260*/  @!P0 BRA `(.L_x_164) ;  /* 0xfffffffc00f08947 */ /* 0x004fea000383ffff */
[----:B------:R-:W-:Y:S05]  /*9270*/  BRA `(.L_x_165) ;  /* 0xffffff9c00547947 */ /* 0x000fea000383ffff */
.L_x_52:
[----:B------:R-:W-:-:S07]  /*9280*/  MOV R0, UR5 ;  /* 0x0000000500007c02 */ /* 0x000fce0008000f00 */
.L_x_166:
[----:B-1----:R1:W2:Y:S02]  /*9290*/  SYNCS.PHASECHK.TRANS64.TRYWAIT P0, [R0+URZ], R3 ;  /* 0x00000003000075a7 */ /* 0x0022a400080011ff */
[----:B--2---:R-:W-:Y:S05]  /*92a0*/  @!P0 NANOSLEEP.SYNCS 0x989680 ;  /* 0x009896800000895d */ /* 0x004fea0003900000 */
[----:B------:R-:W2:Y:S02]  /*92b0*/  @!P0 SYNCS.PHASECHK.TRANS64 P0, [R0+URZ], R3 ;  /* 0x00000003000085a7 */ /* 0x000ea400080010ff */
[----:B--2---:R-:W-:Y:S05]  /*92c0*/  @!P0 BRA `(.L_x_166) ;  /* 0xfffffffc00f08947 */ /* 0x004fea000383ffff */
[----:B------:R-:W-:Y:S05]  /*92d0*/  BRA `(.L_x_167) ;  /* 0xffffff9c00607947 */ /* 0x000fea000383ffff */
.L_x_53:
[----:B------:R-:W-:-:S07]  /*92e0*/  MOV R0, UR5 ;  /* 0x0000000500007c02 */ /* 0x000fce0008000f00 */
.L_x_168:
[----:B-1----:R1:W2:Y:S02]  /*92f0*/  SYNCS.PHASECHK.TRANS64.TRYWAIT P0, [R0+URZ], R3 ;  /* 0x00000003000075a7 */ /* 0x0022a400080011ff */
[----:B--2---:R-:W-:Y:S05]  /*9300*/  @!P0 NANOSLEEP.SYNCS 0x989680 ;  /* 0x009896800000895d */ /* 0x004fea0003900000 */
[----:B------:R-:W2:Y:S02]  /*9310*/  @!P0 SYNCS.PHASECHK.TRANS64 P0, [R0+URZ], R3 ;  /* 0x00000003000085a7 */ /* 0x000ea400080010ff */
[----:B--2---:R-:W-:Y:S05]  /*9320*/  @!P0 BRA `(.L_x_168) ;  /* 0xfffffffc00f08947 */ /* 0x004fea000383ffff */
[----:B------:R-:W-:Y:S05]  /*9330*/  BRA `(.L_x_169) ;  /* 0xffffff9c006c7947 */ /* 0x000fea000383ffff */
.L_x_54:
[----:B------:R-:W-:-:S07]  /*9340*/  MOV R0, UR5 ;  /* 0x0000000500007c02 */ /* 0x000fce0008000f00 */
.L_x_170:
[----:B-1----:R1:W2:Y:S02]  /*9350*/  SYNCS.PHASECHK.TRANS64.TRYWAIT P0, [R0+URZ], R3 ;  /* 0x00000003000075a7 */ /* 0x0022a400080011ff */
[----:B--2---:R-:W-:Y:S05]  /*9360*/  @!P0 NANOSLEEP.SYNCS 0x989680 ;  /* 0x009896800000895d */ /* 0x004fea0003900000 */
[----:B------:R-:W2:Y:S02]  /*9370*/  @!P0 SYNCS.PHASECHK.TRANS64 P0, [R0+URZ], R3 ;  /* 0x00000003000085a7 */ /* 0x000ea400080010ff */
[----:B--2---:R-:W-:Y:S05]  /*9380*/  @!P0 BRA `(.L_x_170) ;  /* 0xfffffffc00f08947 */ /* 0x004fea000383ffff */
[----:B------:R-:W-:Y:S05]  /*9390*/  BRA `(.L_x_171) ;  /* 0xffffff9c00787947 */ /* 0x000fea000383ffff */
.L_x_55:
[----:B------:R-:W-:-:S07]  /*93a0*/  MOV R0, UR5 ;  /* 0x0000000500007c02 */ /* 0x000fce0008000f00 */
.L_x_172:
[----:B-1----:R1:W2:Y:S02]  /*93b0*/  SYNCS.PHASECHK.TRANS64.TRYWAIT P0, [R0+URZ], R3 ;  /* 0x00000003000075a7 */ /* 0x0022a400080011ff */
[----:B--2---:R-:W-:Y:S05]  /*93c0*/  @!P0 NANOSLEEP.SYNCS 0x989680 ;  /* 0x009896800000895d */ /* 0x004fea0003900000 */
[----:B------:R-:W2:Y:S02]  /*93d0*/  @!P0 SYNCS.PHASECHK.TRANS64 P0, [R0+URZ], R3 ;  /* 0x00000003000085a7 */ /* 0x000ea400080010ff */
[----:B--2---:R-:W-:Y:S05]  /*93e0*/  @!P0 BRA `(.L_x_172) ;  /* 0xfffffffc00f08947 */ /* 0x004fea000383ffff */
[----:B------:R-:W-:Y:S05]  /*93f0*/  BRA `(.L_x_173) ;  /* 0xffffff9c00847947 */ /* 0x000fea000383ffff */
.L_x_56:
[----:B------:R-:W-:-:S07]  /*9400*/  MOV R0, UR5 ;  /* 0x0000000500007c02 */ /* 0x000fce0008000f00 */
.L_x_174:
[----:B-1----:R1:W2:Y:S02]  /*9410*/  SYNCS.PHASECHK.TRANS64.TRYWAIT P0, [R0+URZ], R3 ;  /* 0x00000003000075a7 */ /* 0x0022a400080011ff */
[----:B--2---:R-:W-:Y:S05]  /*9420*/  @!P0 NANOSLEEP.SYNCS 0x989680 ;  /* 0x009896800000895d */ /* 0x004fea0003900000 */
[----:B------:R-:W2:Y:S02]  /*9430*/  @!P0 SYNCS.PHASECHK.TRANS64 P0, [R0+URZ], R3 ;  /* 0x00000003000085a7 */ /* 0x000ea400080010ff */
[----:B--2---:R-:W-:Y:S05]  /*9440*/  @!P0 BRA `(.L_x_174) ;  /* 0xfffffffc00f08947 */ /* 0x004fea000383ffff */
[----:B------:R-:W-:Y:S05]  /*9450*/  BRA `(.L_x_175) ;  /* 0xffffff9c00907947 */ /* 0x000fea000383ffff */
.L_x_57:
[----:B------:R-:W-:-:S07]  /*9460*/  MOV R0, UR5 ;  /* 0x0000000500007c02 */ /* 0x000fce0008000f00 */
.L_x_176:
[----:B-1----:R1:W2:Y:S02]  /*9470*/  SYNCS.PHASECHK.TRANS64.TRYWAIT P0, [R0+URZ], R3 ;  /* 0x00000003000075a7 */ /* 0x0022a400080011ff */
[----:B--2---:R-:W-:Y:S05]  /*9480*/  @!P0 NANOSLEEP.SYNCS 0x989680 ;  /* 0x009896800000895d */ /* 0x004fea0003900000 */
[----:B------:R-:W2:Y:S02]  /*9490*/  @!P0 SYNCS.PHASECHK.TRANS64 P0, [R0+URZ], R3 ;  /* 0x00000003000085a7 */ /* 0x000ea400080010ff */
[----:B--2---:R-:W-:Y:S05]  /*94a0*/  @!P0 BRA `(.L_x_176) ;  /* 0xfffffffc00f08947 */ /* 0x004fea000383ffff */
[----:B------:R-:W-:Y:S05]  /*94b0*/  BRA `(.L_x_177) ;  /* 0xffffff9c009c7947 */ /* 0x000fea000383ffff */
.L_x_58:
[----:B------:R-:W-:-:S07]  /*94c0*/  MOV R0, UR5 ;  /* 0x0000000500007c02 */ /* 0x000fce0008000f00 */
.L_x_178:
[----:B-1----:R1:W2:Y:S02]  /*94d0*/  SYNCS.PHASECHK.TRANS64.TRYWAIT P0, [R0+URZ], R3 ;  /* 0x00000003000075a7 */ /* 0x0022a400080011ff */
[----:B--2---:R-:W-:Y:S05]  /*94e0*/  @!P0 NANOSLEEP.SYNCS 0x989680 ;  /* 0x009896800000895d */ /* 0x004fea0003900000 */
[----:B------:R-:W2:Y:S02]  /*94f0*/  @!P0 SYNCS.PHASECHK.TRANS64 P0, [R0+URZ], R3 ;  /* 0x00000003000085a7 */ /* 0x000ea400080010ff */
[----:B--2---:R-:W-:Y:S05]  /*9500*/  @!P0 BRA `(.L_x_178) ;  /* 0xfffffffc00f08947 */ /* 0x004fea000383ffff */
[----:B------:R-:W-:Y:S05]  /*9510*/  BRA `(.L_x_179) ;  /* 0xffffff9c00a87947 */ /* 0x000fea000383ffff */
.L_x_59:
[----:B------:R-:W-:-:S07]  /*9520*/  MOV R0, UR5 ;  /* 0x0000000500007c02 */ /* 0x000fce0008000f00 */
.L_x_180:
[----:B-1----:R1:W2:Y:S02]  /*9530*/  SYNCS.PHASECHK.TRANS64.TRYWAIT P0, [R0+URZ], R3 ;  /* 0x00000003000075a7 */ /* 0x0022a400080011ff */
[----:B--2---:R-:W-:Y:S05]  /*9540*/  @!P0 NANOSLEEP.SYNCS 0x989680 ;  /* 0x009896800000895d */ /* 0x004fea0003900000 */
[----:B------:R-:W2:Y:S02]  /*9550*/  @!P0 SYNCS.PHASECHK.TRANS64 P0, [R0+URZ], R3 ;  /* 0x00000003000085a7 */ /* 0x000ea400080010ff */
[----:B--2---:R-:W-:Y:S05]  /*9560*/  @!P0 BRA `(.L_x_180) ;  /* 0xfffffffc00f08947 */ /* 0x004fea000383ffff */
[----:B------:R-:W-:Y:S05]  /*9570*/  BRA `(.L_x_181) ;  /* 0xffffff9c00b47947 */ /* 0x000fea000383ffff */
.L_x_60:
[----:B------:R-:W-:-:S07]  /*9580*/  MOV R0, UR5 ;  /* 0x0000000500007c02 */ /* 0x000fce0008000f00 */
.L_x_182:
[----:B-1----:R1:W2:Y:S02]  /*9590*/  SYNCS.PHASECHK.TRANS64.TRYWAIT P0, [R0+URZ], R3 ;  /* 0x00000003000075a7 */ /* 0x0022a400080011ff */
[----:B--2---:R-:W-:Y:S05]  /*95a0*/  @!P0 NANOSLEEP.SYNCS 0x989680 ;  /* 0x009896800000895d */ /* 0x004fea0003900000 */
[----:B------:R-:W2:Y:S02]  /*95b0*/  @!P0 SYNCS.PHASECHK.TRANS64 P0, [R0+URZ], R3 ;  /* 0x00000003000085a7 */ /* 0x000ea400080010ff */
[----:B--2---:R-:W-:Y:S05]  /*95c0*/  @!P0 BRA `(.L_x_182) ;  /* 0xfffffffc00f08947 */ /* 0x004fea000383ffff */
[----:B------:R-:W-:Y:S05]  /*95d0*/  BRA `(.L_x_183) ;  /* 0xffffff9c00c07947 */ /* 0x000fea000383ffff */
.L_x_61:
[----:B------:R-:W-:-:S07]  /*95e0*/  MOV R0, UR5 ;  /* 0x0000000500007c02 */ /* 0x000fce0008000f00 */
.L_x_184:
[----:B-1----:R1:W2:Y:S02]  /*95f0*/  SYNCS.PHASECHK.TRANS64.TRYWAIT P0, [R0+URZ], R3 ;  /* 0x00000003000075a7 */ /* 0x0022a400080011ff */
[----:B--2---:R-:W-:Y:S05]  /*9600*/  @!P0 NANOSLEEP.SYNCS 0x989680 ;  /* 0x009896800000895d */ /* 0x004fea0003900000 */
[----:B------:R-:W2:Y:S02]  /*9610*/  @!P0 SYNCS.PHASECHK.TRANS64 P0, [R0+URZ], R3 ;  /* 0x00000003000085a7 */ /* 0x000ea400080010ff */
[----:B--2---:R-:W-:Y:S05]  /*9620*/  @!P0 BRA `(.L_x_184) ;  /* 0xfffffffc00f08947 */ /* 0x004fea000383ffff */
[----:B------:R-:W-:Y:S05]  /*9630*/  BRA `(.L_x_185) ;  /* 0xffffff9c00cc7947 */ /* 0x000fea000383ffff */
.L_x_62:
[----:B------:R-:W-:-:S07]  /*9640*/  MOV R0, UR5 ;  /* 0x0000000500007c02 */ /* 0x000fce0008000f00 */
.L_x_186:
[----:B-1----:R1:W2:Y:S02]  /*9650*/  SYNCS.PHASECHK.TRANS64.TRYWAIT P0, [R0+URZ], R3 ;  /* 0x00000003000075a7 */ /* 0x0022a400080011ff */
[----:B--2---:R-:W-:Y:S05]  /*9660*/  @!P0 NANOSLEEP.SYNCS 0x989680 ;  /* 0x009896800000895d */ /* 0x004fea0003900000 */
[----:B------:R-:W2:Y:S02]  /*9670*/  @!P0 SYNCS.PHASECHK.TRANS64 P0, [R0+URZ], R3 ;  /* 0x00000003000085a7 */ /* 0x000ea400080010ff */
[----:B--2---:R-:W-:Y:S05]  /*9680*/  @!P0 BRA `(.L_x_186) ;  /* 0xfffffffc00f08947 */ /* 0x004fea000383ffff */
[----:B------:R-:W-:Y:S05]  /*9690*/  BRA `(.L_x_187) ;  /* 0xffffff9c00d87947 */ /* 0x000fea000383ffff */
.L_x_63:
[----:B------:R-:W-:-:S07]  /*96a0*/  MOV R0, UR5 ;  /* 0x0000000500007c02 */ /* 0x000fce0008000f00 */
.L_x_188:
[----:B-1----:R1:W2:Y:S02]  /*96b0*/  SYNCS.PHASECHK.TRANS64.TRYWAIT P0, [R0+URZ], R3 ;  /* 0x00000003000075a7 */ /* 0x0022a400080011ff */
[----:B--2---:R-:W-:Y:S05]  /*96c0*/  @!P0 NANOSLEEP.SYNCS 0x989680 ;  /* 0x009896800000895d */ /* 0x004fea0003900000 */
[----:B------:R-:W2:Y:S02]  /*96d0*/  @!P0 SYNCS.PHASECHK.TRANS64 P0, [R0+URZ], R3 ;  /* 0x00000003000085a7 */ /* 0x000ea400080010ff */
[----:B--2---:R-:W-:Y:S05]  /*96e0*/  @!P0 BRA `(.L_x_188) ;  /* 0xfffffffc00f08947 */ /* 0x004fea000383ffff */
[----:B------:R-:W-:Y:S05]  /*96f0*/  BRA `(.L_x_189) ;  /* 0xffffff9c00e47947 */ /* 0x000fea000383ffff */
.L_x_64:
[----:B------:R-:W-:-:S07]  /*9700*/  MOV R0, UR5 ;  /* 0x0000000500007c02 */ /* 0x000fce0008000f00 */
.L_x_190:
[----:B-1----:R1:W2:Y:S02]  /*9710*/  SYNCS.PHASECHK.TRANS64.TRYWAIT P0, [R0+URZ], R3 ;  /* 0x00000003000075a7 */ /* 0x0022a400080011ff */
[----:B--2---:R-:W-:Y:S05]  /*9720*/  @!P0 NANOSLEEP.SYNCS 0x989680 ;  /* 0x009896800000895d */ /* 0x004fea0003900000 */
[----:B------:R-:W2:Y:S02]  /*9730*/  @!P0 SYNCS.PHASECHK.TRANS64 P0, [R0+URZ], R3 ;  /* 0x00000003000085a7 */ /* 0x000ea400080010ff */
[----:B--2---:R-:W-:Y:S05]  /*9740*/  @!P0 BRA `(.L_x_190) ;  /* 0xfffffffc00f08947 */ /* 0x004fea000383ffff */
[----:B------:R-:W-:Y:S05]  /*9750*/  BRA `(.L_x_191) ;  /* 0xffffff9c00f07947 */ /* 0x000fea000383ffff */
.L_x_65:
[----:B------:R-:W-:-:S07]  /*9760*/  MOV R0, UR5 ;  /* 0x0000000500007c02 */ /* 0x000fce0008000f00 */
.L_x_192:
[----:B-1----:R1:W2:Y:S02]  /*9770*/  SYNCS.PHASECHK.TRANS64.TRYWAIT P0, [R0+URZ], R3 ;  /* 0x00000003000075a7 */ /* 0x0022a400080011ff */
[----:B--2---:R-:W-:Y:S05]  /*9780*/  @!P0 NANOSLEEP.SYNCS 0x989680 ;  /* 0x009896800000895d */ /* 0x004fea0003900000 */
[----:B------:R-:W2:Y:S02]  /*9790*/  @!P0 SYNCS.PHASECHK.TRANS64 P0, [R0+URZ], R3 ;  /* 0x00000003000085a7 */ /* 0x000ea400080010ff */
[----:B--2---:R-:W-:Y:S05]  /*97a0*/  @!P0 BRA `(.L_x_192) ;  /* 0xfffffffc00f08947 */ /* 0x004fea000383ffff */
[----:B------:R-:W-:Y:S05]  /*97b0*/  BRA `(.L_x_193) ;  /* 0xffffff9c00fc7947 */ /* 0x000fea000383ffff */
.L_x_66:
[----:B------:R-:W-:-:S07]  /*97c0*/  MOV R0, UR5 ;  /* 0x0000000500007c02 */ /* 0x000fce0008000f00 */
.L_x_194:
[----:B-1----:R1:W2:Y:S02]  /*97d0*/  SYNCS.PHASECHK.TRANS64.TRYWAIT P0, [R0+URZ], R3 ;  /* 0x00000003000075a7 */ /* 0x0022a400080011ff */
[----:B--2---:R-:W-:Y:S05]  /*97e0*/  @!P0 NANOSLEEP.SYNCS 0x989680 ;  /* 0x009896800000895d */ /* 0x004fea0003900000 */
[----:B------:R-:W2:Y:S02]  /*97f0*/  @!P0 SYNCS.PHASECHK.TRANS64 P0, [R0+URZ], R3 ;  /* 0x00000003000085a7 */ /* 0x000ea400080010ff */
[----:B--2---:R-:W-:Y:S05]  /*9800*/  @!P0 BRA `(.L_x_194) ;  /* 0xfffffffc00f08947 */ /* 0x004fea000383ffff */
[----:B------:R-:W-:Y:S05]  /*9810*/  BRA `(.L_x_195) ;  /* 0xffffffa000087947 */ /* 0x000fea000383ffff */
.L_x_67:
[----:B------:R-:W-:-:S07]  /*9820*/  MOV R0, UR5 ;  /* 0x0000000500007c02 */ /* 0x000fce0008000f00 */
.L_x_196:
[----:B-1----:R1:W2:Y:S02]  /*9830*/  SYNCS.PHASECHK.TRANS64.TRYWAIT P0, [R0+URZ], R3 ;  /* 0x00000003000075a7 */ /* 0x0022a400080011ff */
[----:B--2---:R-:W-:Y:S05]  /*9840*/  @!P0 NANOSLEEP.SYNCS 0x989680 ;  /* 0x009896800000895d */ /* 0x004fea0003900000 */
[----:B------:R-:W2:Y:S02]  /*9850*/  @!P0 SYNCS.PHASECHK.TRANS64 P0, [R0+URZ], R3 ;  /* 0x00000003000085a7 */ /* 0x000ea400080010ff */
[----:B--2---:R-:W-:Y:S05]  /*9860*/  @!P0 BRA `(.L_x_196) ;  /* 0xfffffffc00f08947 */ /* 0x004fea000383ffff */
[----:B------:R-:W-:Y:S05]  /*9870*/  BRA `(.L_x_197) ;  /* 0xffffffa000147947 */ /* 0x000fea000383ffff */
.L_x_68:
[----:B------:R-:W-:-:S07]  /*9880*/  MOV R0, UR5 ;  /* 0x0000000500007c02 */ /* 0x000fce0008000f00 */
.L_x_198:
[----:B-1----:R1:W2:Y:S02]  /*9890*/  SYNCS.PHASECHK.TRANS64.TRYWAIT P0, [R0+URZ], R3 ;  /* 0x00000003000075a7 */ /* 0x0022a400080011ff */
[----:B--2---:R-:W-:Y:S05]  /*98a0*/  @!P0 NANOSLEEP.SYNCS 0x989680 ;  /* 0x009896800000895d */ /* 0x004fea0003900000 */
[----:B------:R-:W2:Y:S02]  /*98b0*/  @!P0 SYNCS.PHASECHK.TRANS64 P0, [R0+URZ], R3 ;  /* 0x00000003000085a7 */ /* 0x000ea400080010ff */
[----:B--2---:R-:W-:Y:S05]  /*98c0*/  @!P0 BRA `(.L_x_198) ;  /* 0xfffffffc00f08947 */ /* 0x004fea000383ffff */
[----:B------:R-:W-:Y:S05]  /*98d0*/  BRA `(.L_x_199) ;  /* 0xffffffa000207947 */ /* 0x000fea000383ffff */
.L_x_71:
[----:B-1----:R1:W2:Y:S02]  /*98e0*/  SYNCS.PHASECHK.TRANS64.TRYWAIT P0, [R2+URZ+0x230], R4 ;  /* 0x00023004020075a7 */ /* 0x0022a400080011ff */
[----:B--2---:R-:W-:Y:S05]  /*98f0*/  @!P0 NANOSLEEP.SYNCS 0x989680 ;  /* 0x009896800000895d */ /* 0x004fea0003900000 */
[----:B------:R-:W2:Y:S02]  /*9900*/  @!P0 SYNCS.PHASECHK.TRANS64 P0, [R2+URZ+0x230], R4 ;  /* 0x00023004020085a7 */ /* 0x000ea400080010ff */
[----:B--2---:R-:W-:Y:S05]  /*9910*/  @!P0 BRA `(.L_x_71) ;  /* 0xfffffffc00f08947 */ /* 0x004fea000383ffff */
[----:B------:R-:W-:Y:S05]  /*9920*/  BRA `(.L_x_200) ;  /* 0xffffffa0007c7947 */ /* 0x000fea000383ffff */
.L_x_72:
[----:B------:R-:W-:-:S07]  /*9930*/  MOV R2, UR4 ;  /* 0x0000000400027c02 */ /* 0x000fce0008000f00 */
.L_x_201:
[----:B-1----:R1:W2:Y:S02]  /*9940*/  SYNCS.PHASECHK.TRANS64.TRYWAIT P0, [R2+URZ+0x1e0], R5 ;  /* 0x0001e005020075a7 */ /* 0x0022a400080011ff */
[----:B--2---:R-:W-:Y:S05]  /*9950*/  @!P0 NANOSLEEP.SYNCS 0x989680 ;  /* 0x009896800000895d */ /* 0x004fea0003900000 */
[----:B------:R-:W2:Y:S02]  /*9960*/  @!P0 SYNCS.PHASECHK.TRANS64 P0, [R2+URZ+0x1e0], R5 ;  /* 0x0001e005020085a7 */ /* 0x000ea400080010ff */
[----:B--2---:R-:W-:Y:S05]  /*9970*/  @!P0 BRA `(.L_x_201) ;  /* 0xfffffffc00f08947 */ /* 0x004fea000383ffff */
[----:B------:R-:W-:Y:S05]  /*9980*/  BRA `(.L_x_202) ;  /* 0xffffffa0008c7947 */ /* 0x000fea000383ffff */
.L_x_73:
[----:B-1----:R1:W2:Y:S02]  /*9990*/  SYNCS.PHASECHK.TRANS64.TRYWAIT P1, [R2+URZ+0x1d0], R4 ;  /* 0x0001d004020075a7 */ /* 0x0022a400080211ff */
[----:B--2---:R-:W-:Y:S05]  /*99a0*/  @!P1 NANOSLEEP.SYNCS 0x989680 ;  /* 0x009896800000995d */ /* 0x004fea0003900000 */
[----:B------:R-:W2:Y:S02]  /*99b0*/  @!P1 SYNCS.PHASECHK.TRANS64 P1, [R2+URZ+0x1d0], R4 ;  /* 0x0001d004020095a7 */ /* 0x000ea400080210ff */
[----:B--2---:R-:W-:Y:S05]  /*99c0*/  @!P1 BRA `(.L_x_73) ;  /* 0xfffffffc00f09947 */ /* 0x004fea000383ffff */
[----:B------:R-:W-:Y:S05]  /*99d0*/  BRA `(.L_x_203) ;  /* 0xffffffa000bc7947 */ /* 0x000fea000383ffff */
.L_x_76:
[----:B------:R-:W-:-:S07]  /*99e0*/  MOV R0, UR4 ;  /* 0x0000000400007c02 */ /* 0x000fce0008000f00 */
.L_x_204:
[----:B-1----:R1:W2:Y:S02]  /*99f0*/  SYNCS.PHASECHK.TRANS64.TRYWAIT P0, [R0+URZ+0x1e0], R2 ;  /* 0x0001e002000075a7 */ /* 0x0022a400080011ff */
[----:B--2---:R-:W-:Y:S05]  /*9a00*/  @!P0 NANOSLEEP.SYNCS 0x989680 ;  /* 0x009896800000895d */ /* 0x004fea0003900000 */
[----:B------:R-:W2:Y:S02]  /*9a10*/  @!P0 SYNCS.PHASECHK.TRANS64 P0, [R0+URZ+0x1e0], R2 ;  /* 0x0001e002000085a7 */ /* 0x000ea400080010ff */
[----:B--2---:R-:W-:Y:S05]  /*9a20*/  @!P0 BRA `(.L_x_204) ;  /* 0xfffffffc00f08947 */ /* 0x004fea000383ffff */
[----:B------:R-:W-:Y:S05]  /*9a30*/  BRA `(.L_x_75) ;  /* 0xffffffa400107947 */ /* 0x000fea000383ffff */
.L_x_85:
[----:B-1----:R-:W-:-:S04]  /*9a40*/  MOV R5, UR5 ;  /* 0x0000000500057c02 */ /* 0x002fc80008000f00 */
[----:B------:R1:W2:Y:S03]  /*9a50*/  SYNCS.PHASECHK.TRANS64.TRYWAIT P0, [R5+URZ+0x8], R6 ;  /* 0x00000806050075a7 */ /* 0x0002a600080011ff */
[----:B--2---:R-:W-:Y:S05]  /*9a60*/  @!P0 NANOSLEEP.SYNCS 0x989680 ;  /* 0x009896800000895d */ /* 0x004fea0003900000 */
[----:B------:R-:W2:Y:S02]  /*9a70*/  @!P0 SYNCS.PHASECHK.TRANS64 P0, [R5+URZ+0x8], R6 ;  /* 0x00000806050085a7 */ /* 0x000ea400080010ff */
[----:B--2---:R-:W-:Y:S05]  /*9a80*/  @!P0 BRA `(.L_x_85) ;  /* 0xfffffffc00ec8947 */ /* 0x004fea000383ffff */
[----:B------:R-:W-:Y:S05]  /*9a90*/  BRA `(.L_x_84) ;  /* 0xffffffa400c47947 */ /* 0x000fea000383ffff */
.L_x_87:
[----:B------:R-:W-:Y:S01]  /*9aa0*/  BSSY B0, `(.L_x_205) ;  /* 0x0000006000007945 */ /* 0x000fe20003800000 */
[----:B------:R-:W-:-:S07]  /*9ab0*/  MOV R15, 0xffffffff ;  /* 0xffffffff000f7802 */ /* 0x000fce0000000f00 */
[----:B-1---5:R-:W-:Y:S05]  /*9ac0*/  WARPSYNC.COLLECTIVE R15, `(.L_x_206) ;  /* 0x000000000f0c7348 */ /* 0x022fea0003c00000 */
[----:B------:R-:W-:Y:S02]  /*9ad0*/  ELECT P6, UR79, PT ;  /* 0x00000000004f782f */ /* 0x000fe400038c0000 */
[----:B------:R-:W-:Y:S01]  /*9ae0*/  MOV R14, UR79 ;  /* 0x0000004f000e7c02 */ /* 0x000fe20008000f00 */
[----:B-1---5:R-:W-:Y:S10]  /*9af0*/  ENDCOLLECTIVE ;  /* 0x000000000000791b */ /* 0x022ff40003800000 */
.L_x_206:
[----:B------:R-:W-:Y:S05]  /*9b00*/  BSYNC B0 ;  /* 0x0000000000007941 */ /* 0x000fea0003800000 */
.L_x_205:
[----:B------:R-:W-:Y:S05]  /*9b10*/  BRA `(.L_x_207) ;  /* 0xffffffa400f47947 */ /* 0x000fea000383ffff */
.L_x_89:
[----:B-1----:R-:W-:-:S04]  /*9b20*/  MOV R0, UR5 ;  /* 0x0000000500007c02 */ /* 0x002fc80008000f00 */
[----:B------:R1:W2:Y:S03]  /*9b30*/  SYNCS.PHASECHK.TRANS64.TRYWAIT P0, [R0+URZ+0x8], R4 ;  /* 0x00000804000075a7 */ /* 0x0002a600080011ff */
[----:B--2---:R-:W-:Y:S05]  /*9b40*/  @!P0 NANOSLEEP.SYNCS 0x989680 ;  /* 0x009896800000895d */ /* 0x004fea0003900000 */
[----:B------:R-:W2:Y:S02]  /*9b50*/  @!P0 SYNCS.PHASECHK.TRANS64 P0, [R0+URZ+0x8], R4 ;  /* 0x00000804000085a7 */ /* 0x000ea400080010ff */
[----:B--2---:R-:W-:Y:S05]  /*9b60*/  @!P0 BRA `(.L_x_89) ;  /* 0xfffffffc00ec8947 */ /* 0x004fea000383ffff */
[----:B------:R-:W-:Y:S05]  /*9b70*/  BRA `(.L_x_88) ;  /* 0xffffffa400f87947 */ /* 0x000fea000383ffff */
.L_x_90:
[----:B-1----:R1:W2:Y:S02]  /*9b80*/  SYNCS.PHASECHK.TRANS64.TRYWAIT P0, [R0+URZ+0x1d0], R4 ;  /* 0x0001d004000075a7 */ /* 0x0022a400080011ff */
[----:B--2---:R-:W-:Y:S05]  /*9b90*/  @!P0 NANOSLEEP.SYNCS 0x989680 ;  /* 0x009896800000895d */ /* 0x004fea0003900000 */
[----:B------:R-:W2:Y:S02]  /*9ba0*/  @!P0 SYNCS.PHASECHK.TRANS64 P0, [R0+URZ+0x1d0], R4 ;  /* 0x0001d004000085a7 */ /* 0x000ea400080010ff */
[----:B--2---:R-:W-:Y:S05]  /*9bb0*/  @!P0 BRA `(.L_x_90) ;  /* 0xfffffffc00f08947 */ /* 0x004fea000383ffff */
[----:B------:R-:W-:Y:S05]  /*9bc0*/  BRA `(.L_x_208) ;  /* 0xffffffa800d47947 */ /* 0x000fea000383ffff */
.L_x_92:
[----:B------:R-:W-:-:S07]  /*9bd0*/  MOV R0, UR23 ;  /* 0x0000001700007c02 */ /* 0x000fce0008000f00 */
.L_x_209:
[----:B-1----:R1:W2:Y:S02]  /*9be0*/  SYNCS.PHASECHK.TRANS64.TRYWAIT P0, [R0+URZ+0x210], R4 ;  /* 0x00021004000075a7 */ /* 0x0022a400080011ff */
[----:B--2---:R-:W-:Y:S05]  /*9bf0*/  @!P0 NANOSLEEP.SYNCS 0x989680 ;  /* 0x009896800000895d */ /* 0x004fea0003900000 */
[----:B------:R-:W2:Y:S02]  /*9c00*/  @!P0 SYNCS.PHASECHK.TRANS64 P0, [R0+URZ+0x210], R4 ;  /* 0x00021004000085a7 */ /* 0x000ea400080010ff */
[----:B--2---:R-:W-:Y:S05]  /*9c10*/  @!P0 BRA `(.L_x_209) ;  /* 0xfffffffc00f08947 */ /* 0x004fea000383ffff */
[----:B------:R-:W-:Y:S05]  /*9c20*/  BRA `(.L_x_210) ;  /* 0xffffffac00207947 */ /* 0x000fea000383ffff */
.L_x_95:
[----:B------:R-:W-:Y:S07]  /*9c30*/  MOV R0, UR5 ;  /* 0x0000000500007c02 */ /* 0x000fee0008000f00 */
.L_x_211:
[----:B-1----:R1:W2:Y:S02]  /*9c40*/  SYNCS.PHASECHK.TRANS64.TRYWAIT P0, [R0+URZ], R4 ;  /* 0x00000004000075a7 */ /* 0x0022a400080011ff */
[----:B--2---:R-:W-:Y:S05]  /*9c50*/  @!P0 NANOSLEEP.SYNCS 0x989680 ;  /* 0x009896800000895d */ /* 0x004fea0003900000 */
[----:B------:R-:W2:Y:S02]  /*9c60*/  @!P0 SYNCS.PHASECHK.TRANS64 P0, [R0+URZ], R4 ;  /* 0x00000004000085a7 */ /* 0x000ea400080010ff */
[----:B--2---:R-:W-:Y:S05]  /*9c70*/  @!P0 BRA `(.L_x_211) ;  /* 0xfffffffc00f08947 */ /* 0x004fea000383ffff */
[----:B------:R-:W-:Y:S05]  /*9c80*/  BRA `(.L_x_94) ;  /* 0xffffffac00347947 */ /* 0x000fea000383ffff */
.L_x_99:
[----:B-1----:R-:W-:-:S07]  /*9c90*/  MOV R0, UR4 ;  /* 0x0000000400007c02 */ /* 0x002fce0008000f00 */
.L_x_212:
[----:B-1----:R1:W2:Y:S02]  /*9ca0*/  SYNCS.PHASECHK.TRANS64.TRYWAIT P0, [R0+URZ], R2 ;  /* 0x00000002000075a7 */ /* 0x0022a400080011ff */
[----:B--2---:R-:W-:Y:S05]  /*9cb0*/  @!P0 NANOSLEEP.SYNCS 0x989680 ;  /* 0x009896800000895d */ /* 0x004fea0003900000 */
[----:B------:R-:W2:Y:S02]  /*9cc0*/  @!P0 SYNCS.PHASECHK.TRANS64 P0, [R0+URZ], R2 ;  /* 0x00000002000085a7 */ /* 0x000ea400080010ff */
[----:B--2---:R-:W-:Y:S05]  /*9cd0*/  @!P0 BRA `(.L_x_212) ;  /* 0xfffffffc00f08947 */ /* 0x004fea000383ffff */
[----:B------:R-:W-:Y:S05]  /*9ce0*/  BRA `(.L_x_213) ;  /* 0xffffffb000007947 */ /* 0x000fea000383ffff */
.L_x_100:
[----:B------:R-:W-:-:S07]  /*9cf0*/  MOV R0, UR5 ;  /* 0x0000000500007c02 */ /* 0x000fce0008000f00 */
.L_x_214:
[----:B-1----:R1:W2:Y:S02]  /*9d00*/  SYNCS.PHASECHK.TRANS64.TRYWAIT P0, [R0+URZ], R3 ;  /* 0x00000003000075a7 */ /* 0x0022a400080011ff */
[----:B--2---:R-:W-:Y:S05]  /*9d10*/  @!P0 NANOSLEEP.SYNCS 0x989680 ;  /* 0x009896800000895d */ /* 0x004fea0003900000 */
[----:B------:R-:W2:Y:S02]  /*9d20*/  @!P0 SYNCS.PHASECHK.TRANS64 P0, [R0+URZ], R3 ;  /* 0x00000003000085a7 */ /* 0x000ea400080010ff */
[----:B--2---:R-:W-:Y:S05]  /*9d30*/  @!P0 BRA `(.L_x_214) ;  /* 0xfffffffc00f08947 */ /* 0x004fea000383ffff */
[----:B------:R-:W-:Y:S05]  /*9d40*/  BRA `(.L_x_215) ;  /* 0xffffffb0000c7947 */ /* 0x000fea000383ffff */
.L_x_101:
[----:B------:R-:W-:-:S07]  /*9d50*/  MOV R0, UR5 ;  /* 0x0000000500007c02 */ /* 0x000fce0008000f00 */
.L_x_216:
[----:B-1----:R1:W2:Y:S02]  /*9d60*/  SYNCS.PHASECHK.TRANS64.TRYWAIT P0, [R0+URZ], R3 ;  /* 0x00000003000075a7 */ /* 0x0022a400080011ff */
[----:B--2---:R-:W-:Y:S05]  /*9d70*/  @!P0 NANOSLEEP.SYNCS 0x989680 ;  /* 0x009896800000895d */ /* 0x004fea0003900000 */
[----:B------:R-:W2:Y:S02]  /*9d80*/  @!P0 SYNCS.PHASECHK.TRANS64 P0, [R0+URZ], R3 ;  /* 0x00000003000085a7 */ /* 0x000ea400080010ff */
[----:B--2---:R-:W-:Y:S05]  /*9d90*/  @!P0 BRA `(.L_x_216) ;  /* 0xfffffffc00f08947 */ /* 0x004fea000383ffff */
[----:B------:R-:W-:Y:S05]  /*9da0*/  BRA `(.L_x_217) ;  /* 0xffffffb000187947 */ /* 0x000fea000383ffff */
.L_x_104:
[----:B------:R-:W-:-:S07]  /*9db0*/  MOV R0, UR17 ;  /* 0x0000001100007c02 */ /* 0x000fce0008000f00 */
.L_x_218:
[----:B-1----:R1:W2:Y:S02]  /*9dc0*/  SYNCS.PHASECHK.TRANS64.TRYWAIT P1, [R0+URZ+0x250], R2 ;  /* 0x00025002000075a7 */ /* 0x0022a400080211ff */
[----:B--2---:R-:W-:Y:S05]  /*9dd0*/  @!P1 NANOSLEEP.SYNCS 0x989680 ;  /* 0x009896800000995d */ /* 0x004fea0003900000 */
[----:B------:R-:W2:Y:S02]  /*9de0*/  @!P1 SYNCS.PHASECHK.TRANS64 P1, [R0+URZ+0x250], R2 ;  /* 0x00025002000095a7 */ /* 0x000ea400080210ff */
[----:B--2---:R-:W-:Y:S05]  /*9df0*/  @!P1 BRA `(.L_x_218) ;  /* 0xfffffffc00f09947 */ /* 0x004fea000383ffff */
[----:B------:R-:W-:Y:S05]  /*9e00*/  BRA `(.L_x_219) ;  /* 0xffffffb000647947 */ /* 0x000fea000383ffff */
.L_x_109:
[----:B--2---:R2:W3:Y:S02]  /*9e10*/  SYNCS.PHASECHK.TRANS64.TRYWAIT P0, [R12+URZ+0x1d0], R0 ;  /* 0x0001d0000c0075a7 */ /* 0x0044e400080011ff */
[----:B---3--:R-:W-:Y:S05]  /*9e20*/  @!P0 NANOSLEEP.SYNCS 0x989680 ;  /* 0x009896800000895d */ /* 0x008fea0003900000 */
[----:B------:R-:W3:Y:S02]  /*9e30*/  @!P0 SYNCS.PHASECHK.TRANS64 P0, [R12+URZ+0x1d0], R0 ;  /* 0x0001d0000c0085a7 */ /* 0x000ee400080010ff */
[----:B---3--:R-:W-:Y:S05]  /*9e40*/  @!P0 BRA `(.L_x_109) ;  /* 0xfffffffc00f08947 */ /* 0x008fea000383ffff */
[----:B------:R-:W-:Y:S05]  /*9e50*/  BRA `(.L_x_220) ;  /* 0xffffffb400847947 */ /* 0x000fea000383ffff */
.L_x_112:
[----:B-1----:R-:W-:Y:S07]  /*9e60*/  MOV R0, UR21 ;  /* 0x0000001500007c02 */ /* 0x002fee0008000f00 */
.L_x_221:
[----:B-1----:R1:W2:Y:S02]  /*9e70*/  SYNCS.PHASECHK.TRANS64.TRYWAIT P2, [R0+URZ+0x1c8], R6 ;  /* 0x0001c806000075a7 */ /* 0x0022a400080411ff */
[----:B--2---:R-:W-:Y:S05]  /*9e80*/  @!P2 NANOSLEEP.SYNCS 0x989680 ;  /* 0x009896800000a95d */ /* 0x004fea0003900000 */
[----:B------:R-:W2:Y:S02]  /*9e90*/  @!P2 SYNCS.PHASECHK.TRANS64 P2, [R0+URZ+0x1c8], R6 ;  /* 0x0001c8060000a5a7 */ /* 0x000ea400080410ff */
[----:B--2---:R-:W-:Y:S05]  /*9ea0*/  @!P2 BRA `(.L_x_221) ;  /* 0xfffffffc00f0a947 */ /* 0x004fea000383ffff */
[----:B------:R-:W-:Y:S05]  /*9eb0*/  BRA `(.L_x_111) ;  /* 0xffffffb800ec7947 */ /* 0x000fea000383ffff */
.L_x_115:
[----:B------:R-:W-:Y:S07]  /*9ec0*/  MOV R0, UR21 ;  /* 0x0000001500007c02 */ /* 0x000fee0008000f00 */
.L_x_222:
[----:B-1----:R1:W2:Y:S02]  /*9ed0*/  SYNCS.PHASECHK.TRANS64.TRYWAIT P0, [R0+URZ+0x1b0], R9 ;  /* 0x0001b009000075a7 */ /* 0x0022a400080011ff */
[----:B--2---:R-:W-:Y:S05]  /*9ee0*/  @!P0 NANOSLEEP.SYNCS 0x989680 ;  /* 0x009896800000895d */ /* 0x004fea0003900000 */
[----:B------:R-:W2:Y:S02]  /*9ef0*/  @!P0 SYNCS.PHASECHK.TRANS64 P0, [R0+URZ+0x1b0], R9 ;  /* 0x0001b009000085a7 */ /* 0x000ea400080010ff */
[----:B--2---:R-:W-:Y:S05]  /*9f00*/  @!P0 BRA `(.L_x_222) ;  /* 0xfffffffc00f08947 */ /* 0x004fea000383ffff */
[----:B------:R-:W-:Y:S05]  /*9f10*/  BRA `(.L_x_223) ;  /* 0xffffffbc00487947 */ /* 0x000fea000383ffff */
.L_x_116:
[----:B------:R-:W-:Y:S07]  /*9f20*/  MOV R0, UR21 ;  /* 0x0000001500007c02 */ /* 0x000fee0008000f00 */
.L_x_224:
[----:B-1----:R1:W2:Y:S02]  /*9f30*/  SYNCS.PHASECHK.TRANS64.TRYWAIT P0, [R0+URZ+0x1b8], R9 ;  /* 0x0001b809000075a7 */ /* 0x0022a400080011ff */
[----:B--2---:R-:W-:Y:S05]  /*9f40*/  @!P0 NANOSLEEP.SYNCS 0x989680 ;  /* 0x009896800000895d */ /* 0x004fea0003900000 */
[----:B------:R-:W2:Y:S02]  /*9f50*/  @!P0 SYNCS.PHASECHK.TRANS64 P0, [R0+URZ+0x1b8], R9 ;  /* 0x0001b809000085a7 */ /* 0x000ea400080010ff */
[----:B--2---:R-:W-:Y:S05]  /*9f60*/  @!P0 BRA `(.L_x_224) ;  /* 0xfffffffc00f08947 */ /* 0x004fea000383ffff */
[----:B------:R-:W-:Y:S05]  /*9f70*/  BRA `(.L_x_225) ;  /* 0xffffffbc00a07947 */ /* 0x000fea000383ffff */
.L_x_118:
[----:B------:R-:W-:-:S07]  /*9f80*/  MOV R0, UR21 ;  /* 0x0000001500007c02 */ /* 0x000fce0008000f00 */
.L_x_226:
[----:B-1----:R1:W3:Y:S02]  /*9f90*/  SYNCS.PHASECHK.TRANS64.TRYWAIT P0, [R0+URZ+0x1b0], R2 ;  /* 0x0001b002000075a7 */ /* 0x0022e400080011ff */
[----:B---3--:R-:W-:Y:S05]  /*9fa0*/  @!P0 NANOSLEEP.SYNCS 0x989680 ;  /* 0x009896800000895d */ /* 0x008fea0003900000 */
[----:B------:R-:W3:Y:S02]  /*9fb0*/  @!P0 SYNCS.PHASECHK.TRANS64 P0, [R0+URZ+0x1b0], R2 ;  /* 0x0001b002000085a7 */ /* 0x000ee400080010ff */
[----:B---3--:R-:W-:Y:S05]  /*9fc0*/  @!P0 BRA `(.L_x_226) ;  /* 0xfffffffc00f08947 */ /* 0x008fea000383ffff */
[----:B------:R-:W-:Y:S05]  /*9fd0*/  BRA `(.L_x_227) ;  /* 0xffffffc0002c7947 */ /* 0x000fea000383ffff */
.L_x_120:
[----:B-1----:R1:W2:Y:S02]  /*9fe0*/  SYNCS.PHASECHK.TRANS64.TRYWAIT P0, [R3+URZ+0x1d0], R0 ;  /* 0x0001d000030075a7 */ /* 0x0022a400080011ff */
[----:B--2---:R-:W-:Y:S05]  /*9ff0*/  @!P0 NANOSLEEP.SYNCS 0x989680 ;  /* 0x009896800000895d */ /* 0x004fea0003900000 */
[----:B------:R-:W2:Y:S02]  /*a000*/  @!P0 SYNCS.PHASECHK.TRANS64 P0, [R3+URZ+0x1d0], R0 ;  /* 0x0001d000030085a7 */ /* 0x000ea400080010ff */
[----:B--2---:R-:W-:Y:S05]  /*a010*/  @!P0 BRA `(.L_x_120) ;  /* 0xfffffffc00f08947 */ /* 0x004fea000383ffff */
[----:B------:R-:W-:Y:S05]  /*a020*/  BRA `(.L_x_228) ;  /* 0xffffffc000e87947 */ /* 0x000fea000383ffff */
.L_x_131:
[----:B-1----:R1:W2:Y:S02]  /*a030*/  SYNCS.PHASECHK.TRANS64.TRYWAIT P1, [R4+URZ+0x1a0], R0 ;  /* 0x0001a000040075a7 */ /* 0x0022a400080211ff */
[----:B--2---:R-:W-:Y:S05]  /*a040*/  @!P1 NANOSLEEP.SYNCS 0x989680 ;  /* 0x009896800000995d */ /* 0x004fea0003900000 */
[----:B------:R-:W2:Y:S02]  /*a050*/  @!P1 SYNCS.PHASECHK.TRANS64 P1, [R4+URZ+0x1a0], R0 ;  /* 0x0001a000040095a7 */ /* 0x000ea400080210ff */
[----:B--2---:R-:W-:Y:S05]  /*a060*/  @!P1 BRA `(.L_x_131) ;  /* 0xfffffffc00f09947 */ /* 0x004fea000383ffff */
[----:B------:R-:W-:Y:S05]  /*a070*/  BRA `(.L_x_130) ;  /* 0xffffffd000507947 */ /* 0x000fea000383ffff */
.L_x_133:
[----:B-1----:R1:W2:Y:S02]  /*a080*/  SYNCS.PHASECHK.TRANS64.TRYWAIT P0, [R80+URZ+0x1f0], R5 ;  /* 0x0001f005500075a7 */ /* 0x0022a400080011ff */
[----:B--2---:R-:W-:Y:S05]  /*a090*/  @!P0 NANOSLEEP.SYNCS 0x989680 ;  /* 0x009896800000895d */ /* 0x004fea0003900000 */
[----:B------:R-:W2:Y:S02]  /*a0a0*/  @!P0 SYNCS.PHASECHK.TRANS64 P0, [R80+URZ+0x1f0], R5 ;  /* 0x0001f005500085a7 */ /* 0x000ea400080010ff */
[----:B--2---:R-:W-:Y:S05]  /*a0b0*/  @!P0 BRA `(.L_x_133) ;  /* 0xfffffffc00f08947 */ /* 0x004fea000383ffff */
[----:B------:R-:W-:Y:S05]  /*a0c0*/  BRA `(.L_x_132) ;  /* 0xffffffd000a47947 */ /* 0x000fea000383ffff */
.L_x_141:
[----:B--2---:R2:W3:Y:S02]  /*a0d0*/  SYNCS.PHASECHK.TRANS64.TRYWAIT P0, [R3+URZ+0x1a0], R0 ;  /* 0x0001a000030075a7 */ /* 0x0044e400080011ff */
[----:B---3--:R-:W-:Y:S05]  /*a0e0*/  @!P0 NANOSLEEP.SYNCS 0x989680 ;  /* 0x009896800000895d */ /* 0x008fea0003900000 */
[----:B------:R-:W3:Y:S02]  /*a0f0*/  @!P0 SYNCS.PHASECHK.TRANS64 P0, [R3+URZ+0x1a0], R0 ;  /* 0x0001a000030085a7 */ /* 0x000ee400080010ff */
[----:B---3--:R-:W-:Y:S05]  /*a100*/  @!P0 BRA `(.L_x_141) ;  /* 0xfffffffc00f08947 */ /* 0x008fea000383ffff */
[----:B------:R-:W-:Y:S05]  /*a110*/  BRA `(.L_x_140) ;  /* 0xffffffdc00b07947 */ /* 0x000fea000383ffff */
        .weak           $__internal_0_$__cuda_sm10x_tcgen05_guardrail_trap_col_being_dealloced_not_returned_by_alloc
        .type           $__internal_0_$__cuda_sm10x_tcgen05_guardrail_trap_col_being_dealloced_not_returned_by_alloc,@function
        .size           $__internal_0_$__cuda_sm10x_tcgen05_guardrail_trap_col_being_dealloced_not_returned_by_alloc,($__internal_1_$__cuda_sm10x_tcgen05_guardrail_trap_phase_invalid_during_alloc - $__internal_0_$__cuda_sm10x_tcgen05_guardrail_trap_col_being_dealloced_not_returned_by_alloc)
$__internal_0_$__cuda_sm10x_tcgen05_guardrail_trap_col_being_dealloced_not_returned_by_alloc:
[----:B------:R-:W-:Y:S05]  /*a120*/  BPT.TRAP 0x1 ;  /* 0x000000040000795c */ /* 0x000fea0000300000 */
[----:B------:R-:W-:-:S04]  /*a130*/  HFMA2 R3, -RZ, RZ, 0, 0 ;  /* 0x00000000ff037431 */ /* 0x000fc800000001ff */
[----:B------:R-:W-:Y:S05]  /*a140*/  RET.REL.NODEC R2 `(_ZN7cutlass13device_kernelINS_4gemm6kernel13GemmUniversalIN4cute5tupleIJiiiiEEENS1_10collective13CollectiveMmaINS1_35MainloopSm100TmaUmmaWarpSpecializedILi26ELi2ELi4ENS5_IJNS4_1CILi2EEESB_NSA_ILi1EEEEEEEENS5_IJNSA_ILi128EEESF_NSA_ILi64EEEEEEaNS5_IJlSC_lEEEaSI_NS4_8TiledMMAINS4_8MMA_AtomIJNS4_21SM100_MMA_S8_2x1SM_SSIaaiLi128ELi128ELNS4_4UMMA5MajorE0ELSN_0ELNSM_8SaturateE0EEEEEENS4_6LayoutINS5_IJSC_SC_SC_EEENS5_IJNSA_ILi0EEEST_ST_EEEEENS5_IJNS4_10UnderscoreESW_SW_EEEEENS4_28SM100_TMA_2SM_LOAD_MULTICASTENS4_14ComposedLayoutINS4_7SwizzleILi2ELi4ELi3EEENS4_18smem_ptr_flag_bitsILi8EEENSR_INS5_IJNSA_ILi8EEESG_EEENS5_IJSG_SC_EEEEEEEvNS4_8identityENS4_18SM100_TMA_2SM_LOADES19_vS1A_EENS_8epilogue10collective18CollectiveEpilogueINS1D_23Sm100TmaWarpSpecializedILi2ELi2ELi32ELb0ELb0EEEJNS5_IJSG_SF_SG_EEENS5_IJNSR_ISG_SC_EENSR_INS5_IJNSA_ILi32EEESB_EEENS5_IJSC_SG_EEEEEEEEaSI_aSI_NS1D_6fusion15FusionCallbacksIS1H_NS1P_17LinearCombinationIaiaiLNS_15FloatRoundStyleE2EEES1I_S1O_JEEENS4_5SM1004TMEM4LOAD26SM100_TMEM_LOAD_32dp32b32xENS4_13SM90_TMA_LOADENS10_INS11_ILi1ELi4ELi3EEES14_NSR_INS5_IJS15_S1K_EEENS5_IJS1K_SC_EEEEEEENS4_39AutoVectorizingCopyWithAssumedAlignmentILi128EEENS4_14SM90_TMA_STOREES24_S26_S26_EEEvvEEEEvNT_6ParamsE) ;  /* 0xffffff5c02ac7950 */ /* 0x000fea0003c3ffff */
        .weak           $__internal_1_$__cuda_sm10x_tcgen05_guardrail_trap_phase_invalid_during_alloc
        .type           $__internal_1_$__cuda_sm10x_tcgen05_guardrail_trap_phase_invalid_during_alloc,@function
        .size           $__internal_1_$__cuda_sm10x_tcgen05_guardrail_trap_phase_invalid_during_alloc,($__internal_2_$__cuda_sm10x_tcgen05_guardrail_trap_unallocated_columns_being_dealloced - $__internal_1_$__cuda_sm10x_tcgen05_guardrail_trap_phase_invalid_during_alloc)
$__internal_1_$__cuda_sm10x_tcgen05_guardrail_trap_phase_invalid_during_alloc:
[----:B------:R-:W-:Y:S05]  /*a150*/  BPT.TRAP 0x1 ;  /* 0x000000040000795c */ /* 0x000fea0000300000 */
[----:B------:R-:W-:-:S04]  /*a160*/  MOV R5, 0x0 ;  /* 0x0000000000057802 */ /* 0x000fc80000000f00 */
[----:B------:R-:W-:Y:S05]  /*a170*/  RET.REL.NODEC R4 `(_ZN7cutlass13device_kernelINS_4gemm6kernel13GemmUniversalIN4cute5tupleIJiiiiEEENS1_10collective13CollectiveMmaINS1_35MainloopSm100TmaUmmaWarpSpecializedILi26ELi2ELi4ENS5_IJNS4_1CILi2EEESB_NSA_ILi1EEEEEEEENS5_IJNSA_ILi128EEESF_NSA_ILi64EEEEEEaNS5_IJlSC_lEEEaSI_NS4_8TiledMMAINS4_8MMA_AtomIJNS4_21SM100_MMA_S8_2x1SM_SSIaaiLi128ELi128ELNS4_4UMMA5MajorE0ELSN_0ELNSM_8SaturateE0EEEEEENS4_6LayoutINS5_IJSC_SC_SC_EEENS5_IJNSA_ILi0EEEST_ST_EEEEENS5_IJNS4_10UnderscoreESW_SW_EEEEENS4_28SM100_TMA_2SM_LOAD_MULTICASTENS4_14ComposedLayoutINS4_7SwizzleILi2ELi4ELi3EEENS4_18smem_ptr_flag_bitsILi8EEENSR_INS5_IJNSA_ILi8EEESG_EEENS5_IJSG_SC_EEEEEEEvNS4_8identityENS4_18SM100_TMA_2SM_LOADES19_vS1A_EENS_8epilogue10collective18CollectiveEpilogueINS1D_23Sm100TmaWarpSpecializedILi2ELi2ELi32ELb0ELb0EEEJNS5_IJSG_SF_SG_EEENS5_IJNSR_ISG_SC_EENSR_INS5_IJNSA_ILi32EEESB_EEENS5_IJSC_SG_EEEEEEEEaSI_aSI_NS1D_6fusion15FusionCallbacksIS1H_NS1P_17LinearCombinationIaiaiLNS_15FloatRoundStyleE2EEES1I_S1O_JEEENS4_5SM1004TMEM4LOAD26SM100_TMEM_LOAD_32dp32b32xENS4_13SM90_TMA_LOADENS10_INS11_ILi1ELi4ELi3EEES14_NSR_INS5_IJS15_S1K_EEENS5_IJS1K_SC_EEEEEEENS4_39AutoVectorizingCopyWithAssumedAlignmentILi128EEENS4_14SM90_TMA_STOREES24_S26_S26_EEEvvEEEEvNT_6ParamsE) ;  /* 0xffffff5c04a07950 */ /* 0x000fea0003c3ffff */
        .weak           $__internal_2_$__cuda_sm10x_tcgen05_guardrail_trap_unallocated_columns_being_dealloced
        .type           $__internal_2_$__cuda_sm10x_tcgen05_guardrail_trap_unallocated_columns_being_dealloced,@function
        .size           $__internal_2_$__cuda_sm10x_tcgen05_guardrail_trap_unallocated_columns_being_dealloced,(.L_x_230 - $__internal_2_$__cuda_sm10x_tcgen05_guardrail_trap_unallocated_columns_being_dealloced)
$__internal_2_$__cuda_sm10x_tcgen05_guardrail_trap_unallocated_columns_being_dealloced:
[----:B------:R-:W-:Y:S05]  /*a180*/  BPT.TRAP 0x1 ;  /* 0x000000040000795c */ /* 0x000fea0000300000 */
[----:B------:R-:W-:-:S04]  /*a190*/  HFMA2 R3, -RZ, RZ, 0, 0 ;  /* 0x00000000ff037431 */ /* 0x000fc800000001ff */
[----:B------:R-:W-:Y:S05]  /*a1a0*/  RET.REL.NODEC R2 `(_ZN7cutlass13device_kernelINS_4gemm6kernel13GemmUniversalIN4cute5tupleIJiiiiEEENS1_10collective13CollectiveMmaINS1_35MainloopSm100TmaUmmaWarpSpecializedILi26ELi2ELi4ENS5_IJNS4_1CILi2EEESB_NSA_ILi1EEEEEEEENS5_IJNSA_ILi128EEESF_NSA_ILi64EEEEEEaNS5_IJlSC_lEEEaSI_NS4_8TiledMMAINS4_8MMA_AtomIJNS4_21SM100_MMA_S8_2x1SM_SSIaaiLi128ELi128ELNS4_4UMMA5MajorE0ELSN_0ELNSM_8SaturateE0EEEEEENS4_6LayoutINS5_IJSC_SC_SC_EEENS5_IJNSA_ILi0EEEST_ST_EEEEENS5_IJNS4_10UnderscoreESW_SW_EEEEENS4_28SM100_TMA_2SM_LOAD_MULTICASTENS4_14ComposedLayoutINS4_7SwizzleILi2ELi4ELi3EEENS4_18smem_ptr_flag_bitsILi8EEENSR_INS5_IJNSA_ILi8EEESG_EEENS5_IJSG_SC_EEEEEEEvNS4_8identityENS4_18SM100_TMA_2SM_LOADES19_vS1A_EENS_8epilogue10collective18CollectiveEpilogueINS1D_23Sm100TmaWarpSpecializedILi2ELi2ELi32ELb0ELb0EEEJNS5_IJSG_SF_SG_EEENS5_IJNSR_ISG_SC_EENSR_INS5_IJNSA_ILi32EEESB_EEENS5_IJSC_SG_EEEEEEEEaSI_aSI_NS1D_6fusion15FusionCallbacksIS1H_NS1P_17LinearCombinationIaiaiLNS_15FloatRoundStyleE2EEES1I_S1O_JEEENS4_5SM1004TMEM4LOAD26SM100_TMEM_LOAD_32dp32b32xENS4_13SM90_TMA_LOADENS10_INS11_ILi1ELi4ELi3EEES14_NSR_INS5_IJS15_S1K_EEENS5_IJS1K_SC_EEEEEEENS4_39AutoVectorizingCopyWithAssumedAlignmentILi128EEENS4_14SM90_TMA_STOREES24_S26_S26_EEEvvEEEEvNT_6ParamsE) ;  /* 0xffffff5c02947950 */ /* 0x000fea0003c3ffff */
.L_x_229:
[----:B------:R-:W-:-:S00]  /*a1b0*/  BRA `(.L_x_229) ;  /* 0xfffffffc00fc7947 */ /* 0x000fc0000383ffff */
[----:B------:R-:W-:-:S00]  /*a1c0*/  NOP ;  /* 0x0000000000007918 */ /* 0x000fc00000000000 */
        /* <DEDUP_REMOVED lines=11> */
.L_x_230:


//--------------------- .nv.global.init           --------------------------
	.section	.nv.global.init,"aw",@progbits
.nv.global.init:
	.type		$str$27,@object
	.size		$str$27,($str$28 - $str$27)
$str$27:
        /*0000*/ 	.byte	0x28, 0x61, 0x64, 0x64, 0x72, 0x65, 0x73, 0x73, 0x20, 0x26, 0x20, 0x6d, 0x61, 0x73, 0x6b, 0x29
        /*0010*/ 	.byte	0x20, 0x3d, 0x3d, 0x20, 0x30, 0x00
	.type		$str$28,@object
	.size		$str$28,($str$26 - $str$28)
$str$28:
        /*0016*/ 	.byte	0x2f, 0x74, 0x6d, 0x70, 0x2f, 0x63, 0x75, 0x74, 0x6c, 0x61, 0x73, 0x73, 0x5f, 0x73, 0x77, 0x65
        /*0026*/ 	.byte	0x65, 0x70, 0x5f, 0x73, 0x72, 0x63, 0x2f, 0x69, 0x6e, 0x63, 0x6c, 0x75, 0x64, 0x65, 0x2f, 0x63
        /*0036*/ 	.byte	0x75, 0x74, 0x65, 0x2f, 0x70, 0x6f, 0x69, 0x6e, 0x74, 0x65, 0x72, 0x5f, 0x66, 0x6c, 0x61, 0x67
        /*0046*/ 	.byte	0x67, 0x65, 0x64, 0x2e, 0x68, 0x70, 0x70, 0x00
	.type		$str$26,@object
	.size		$str$26,($str$25 - $str$26)
$str$26:
        /*004e*/ 	.byte	0x2f, 0x74, 0x6d, 0x70, 0x2f, 0x63, 0x75, 0x74, 0x6c, 0x61, 0x73, 0x73, 0x5f, 0x73, 0x77, 0x65
        /*005e*/ 	.byte	0x65, 0x70, 0x5f, 0x73, 0x72, 0x63, 0x2f, 0x69, 0x6e, 0x63, 0x6c, 0x75, 0x64, 0x65, 0x2f, 0x63
        /*006e*/ 	.byte	0x75, 0x74, 0x65, 0x2f, 0x61, 0x74, 0x6f, 0x6d, 0x2f, 0x63, 0x6f, 0x70, 0x79, 0x5f, 0x74, 0x72
        /*007e*/ 	.byte	0x61, 0x69, 0x74, 0x73, 0x5f, 0x73, 0x6d, 0x31, 0x30, 0x30, 0x2e, 0x68, 0x70, 0x70, 0x00
	.type		$str$25,@object
	.size		$str$25,(__unnamed_1 - $str$25)
$str$25:
        /*008d*/ 	.byte	0x28, 0x28, 0x75, 0x69, 0x6e, 0x74, 0x33, 0x32, 0x5f, 0x74, 0x28, 0x74, 0x68, 0x72, 0x65, 0x61
        /*009d*/ 	.byte	0x64, 0x49, 0x64, 0x78, 0x2e, 0x78, 0x29, 0x20, 0x2f, 0x20, 0x33, 0x32, 0x29, 0x20, 0x25, 0x20
        /*00ad*/ 	.byte	0x34, 0x29, 0x20, 0x3d, 0x3d, 0x20, 0x28, 0x28, 0x28, 0x74, 0x6d, 0x65, 0x6d, 0x5f, 0x61, 0x64
        /*00bd*/ 	.byte	0x64, 0x72, 0x20, 0x3e, 0x3e, 0x20, 0x31, 0x36, 0x29, 0x20, 0x2f, 0x20, 0x33, 0x32, 0x29, 0x20
        /*00cd*/ 	.byte	0x25, 0x20, 0x34, 0x29, 0x00
	.type		__unnamed_1,@object
	.size		__unnamed_1,(__unnamed_2 - __unnamed_1)
__unnamed_1:
        /*00d2*/ 	.byte	0x61, 0x75, 0x74, 0x6f, 0x20, 0x63, 0x75, 0x74, 0x65, 0x3a, 0x3a, 0x61, 0x73, 0x5f, 0x70, 0x6f
        /* <DEDUP_REMOVED lines=24> */
        /*0262*/ 	.byte	0x3e, 0x3e, 0x5d, 0x00
	.type		__unnamed_2,@object
	.size		__unnamed_2,(.L_2 - __unnamed_2)
__unnamed_2:
        /* <DEDUP_REMOVED lines=41> */
.L_2:


//--------------------- .nv.shared._ZN7cutlass13device_kernelINS_4gemm6kernel13GemmUniversalIN4cute5tupleIJiiiiEEENS1_10collective13CollectiveMmaINS1_35MainloopSm100TmaUmmaWarpSpecializedILi26ELi2ELi4ENS5_IJNS4_1CILi2EEESB_NSA_ILi1EEEEEEEENS5_IJNSA_ILi128EEESF_NSA_ILi64EEEEEEaNS5_IJlSC_lEEEaSI_NS4_8TiledMMAINS4_8MMA_AtomIJNS4_21SM100_MMA_S8_2x1SM_SSIaaiLi128ELi128ELNS4_4UMMA5MajorE0ELSN_0ELNSM_8SaturateE0EEEEEENS4_6LayoutINS5_IJSC_SC_SC_EEENS5_IJNSA_ILi0EEEST_ST_EEEEENS5_IJNS4_10UnderscoreESW_SW_EEEEENS4_28SM100_TMA_2SM_LOAD_MULTICASTENS4_14ComposedLayoutINS4_7SwizzleILi2ELi4ELi3EEENS4_18smem_ptr_flag_bitsILi8EEENSR_INS5_IJNSA_ILi8EEESG_EEENS5_IJSG_SC_EEEEEEEvNS4_8identityENS4_18SM100_TMA_2SM_LOADES19_vS1A_EENS_8epilogue10collective18CollectiveEpilogueINS1D_23Sm100TmaWarpSpecializedILi2ELi2ELi32ELb0ELb0EEEJNS5_IJSG_SF_SG_EEENS5_IJNSR_ISG_SC_EENSR_INS5_IJNSA_ILi32EEESB_EEENS5_IJSC_SG_EEEEEEEEaSI_aSI_NS1D_6fusion15FusionCallbacksIS1H_NS1P_17LinearCombinationIaiaiLNS_15FloatRoundStyleE2EEES1I_S1O_JEEENS4_5SM1004TMEM4LOAD26SM100_TMEM_LOAD_32dp32b32xENS4_13SM90_TMA_LOADENS10_INS11_ILi1ELi4ELi3EEES14_NSR_INS5_IJS15_S1K_EEENS5_IJS1K_SC_EEEEEEENS4_39AutoVectorizingCopyWithAssumedAlignmentILi128EEENS4_14SM90_TMA_STOREES24_S26_S26_EEEvvEEEEvNT_6ParamsE --------------------------
	.section	.nv.shared._ZN7cutlass13device_kernelINS_4gemm6kernel13GemmUniversalIN4cute5tupleIJiiiiEEENS1_10collective13CollectiveMmaINS1_35MainloopSm100TmaUmmaWarpSpecializedILi26ELi2ELi4ENS5_IJNS4_1CILi2EEESB_NSA_ILi1EEEEEEEENS5_IJNSA_ILi128EEESF_NSA_ILi64EEEEEEaNS5_IJlSC_lEEEaSI_NS4_8TiledMMAINS4_8MMA_AtomIJNS4_21SM100_MMA_S8_2x1SM_SSIaaiLi128ELi128ELNS4_4UMMA5MajorE0ELSN_0ELNSM_8SaturateE0EEEEEENS4_6LayoutINS5_IJSC_SC_SC_EEENS5_IJNSA_ILi0EEEST_ST_EEEEENS5_IJNS4_10UnderscoreESW_SW_EEEEENS4_28SM100_TMA_2SM_LOAD_MULTICASTENS4_14ComposedLayoutINS4_7SwizzleILi2ELi4ELi3EEENS4_18smem_ptr_flag_bitsILi8EEENSR_INS5_IJNSA_ILi8EEESG_EEENS5_IJSG_SC_EEEEEEEvNS4_8identityENS4_18SM100_TMA_2SM_LOADES19_vS1A_EENS_8epilogue10collective18CollectiveEpilogueINS1D_23Sm100TmaWarpSpecializedILi2ELi2ELi32ELb0ELb0EEEJNS5_IJSG_SF_SG_EEENS5_IJNSR_ISG_SC_EENSR_INS5_IJNSA_ILi32EEESB_EEENS5_IJSC_SG_EEEEEEEEaSI_aSI_NS1D_6fusion15FusionCallbacksIS1H_NS1P_17LinearCombinationIaiaiLNS_15FloatRoundStyleE2EEES1I_S1O_JEEENS4_5SM1004TMEM4LOAD26SM100_TMEM_LOAD_32dp32b32xENS4_13SM90_TMA_LOADENS10_INS11_ILi1ELi4ELi3EEES14_NSR_INS5_IJS15_S1K_EEENS5_IJS1K_SC_EEEEEEENS4_39AutoVectorizingCopyWithAssumedAlignmentILi128EEENS4_14SM90_TMA_STOREES24_S26_S26_EEEvvEEEEvNT_6ParamsE,"aw",@nobits
	.sectionflags	@""
	.align	16
	.zero		1024


//--------------------- .nv.shared.reserved.0     --------------------------
	.section	.nv.shared.reserved.0,"aw",@nobits
	.weak		__nv_reservedSMEM_offset_0_alias
	.size		__nv_reservedSMEM_offset_0_alias, 0, 64
	.other		__nv_reservedSMEM_offset_0_alias,@"STO_CUDA_RESERVED_SHARED STV_DEFAULT"
__nv_reservedSMEM_offset_0_alias:
	.zero		0
.nv.shared.reserved.0:
	.zero		64
	.weak		__nv_reservedSMEM_tcgen05_partition
	.type		__nv_reservedSMEM_tcgen05_partition,@object
	.size		__nv_reservedSMEM_tcgen05_partition,(.L_0 - __nv_reservedSMEM_tcgen05_partition)
__nv_reservedSMEM_tcgen05_partition:
	.zero		32
.L_0:


//--------------------- .nv.global                --------------------------
	.section	.nv.global,"aw",@nobits
.nv.global:
	.type		_ZN40_INTERNAL_4bbc139c_4_k_cu_c963dd26_101024cute1_E,@object
	.size		_ZN40_INTERNAL_4bbc139c_4_k_cu_c963dd26_101024cute1_E,(_ZN40_INTERNAL_4bbc139c_4_k_cu_c963dd26_101024cuda3std3__45__cpo6cbeginE - _ZN40_INTERNAL_4bbc139c_4_k_cu_c963dd26_101024cute1_E)
_ZN40_INTERNAL_4bbc139c_4_k_cu_c963dd26_101024cute1_E:
	.zero		1
	.type		_ZN40_INTERNAL_4bbc139c_4_k_cu_c963dd26_101024cuda3std3__45__cpo6cbeginE,@object
	.size		_ZN40_INTERNAL_4bbc139c_4_k_cu_c963dd26_101024cuda3std3__45__cpo6cbeginE,(_ZN40_INTERNAL_4bbc139c_4_k_cu_c963dd26_101024cuda3std3__48in_placeE - _ZN40_INTERNAL_4bbc139c_4_k_cu_c963dd26_101024cuda3std3__45__cpo6cbeginE)
_ZN40_INTERNAL_4bbc139c_4_k_cu_c963dd26_101024cuda3std3__45__cpo6cbeginE:
	.zero		1
	.type		_ZN40_INTERNAL_4bbc139c_4_k_cu_c963dd26_101024cuda3std3__48in_placeE,@object
	.size		_ZN40_INTERNAL_4bbc139c_4_k_cu_c963dd26_101024cuda3std3__48in_placeE,(_ZN40_INTERNAL_4bbc139c_4_k_cu_c963dd26_101024cuda3std6ranges3__45__cpo9iter_moveE - _ZN40_INTERNAL_4bbc139c_4_k_cu_c963dd26_101024cuda3std3__48in_placeE)
_ZN40_INTERNAL_4bbc139c_4_k_cu_c963dd26_101024cuda3std3__48in_placeE:
	.zero		1
	.type		_ZN40_INTERNAL_4bbc139c_4_k_cu_c963dd26_101024cuda3std6ranges3__45__cpo9iter_moveE,@object
	.size		_ZN40_INTERNAL_4bbc139c_4_k_cu_c963dd26_101024cuda3std6ranges3__45__cpo9iter_moveE,(_ZN40_INTERNAL_4bbc139c_4_k_cu_c963dd26_101024cuda3std3__45__cpo5beginE - _ZN40_INTERNAL_4bbc139c_4_k_cu_c963dd26_101024cuda3std6ranges3__45__cpo9iter_moveE)
_ZN40_INTERNAL_4bbc139c_4_k_cu_c963dd26_101024cuda3std6ranges3__45__cpo9iter_moveE:
	.zero		1
	.type		_ZN40_INTERNAL_4bbc139c_4_k_cu_c963dd26_101024cuda3std3__45__cpo5beginE,@object
	.size		_ZN40_INTERNAL_4bbc139c_4_k_cu_c963dd26_101024cuda3std3__45__cpo5beginE,(_ZN40_INTERNAL_4bbc139c_4_k_cu_c963dd26_101024cuda3std3__442_GLOBAL__N__4bbc139c_4_k_cu_c963dd26_101026ignoreE - _ZN40_INTERNAL_4bbc139c_4_k_cu_c963dd26_101024cuda3std3__45__cpo5beginE)
_ZN40_INTERNAL_4bbc139c_4_k_cu_c963dd26_101024cuda3std3__45__cpo5beginE:
	.zero		1
	.type		_ZN40_INTERNAL_4bbc139c_4_k_cu_c963dd26_101024cuda3std3__442_GLOBAL__N__4bbc139c_4_k_cu_c963dd26_101026ignoreE,@object
	.size		_ZN40_INTERNAL_4bbc139c_4_k_cu_c963dd26_101024cuda3std3__442_GLOBAL__N__4bbc139c_4_k_cu_c963dd26_101026ignoreE,(_ZN40_INTERNAL_4bbc139c_4_k_cu_c963dd26_101024cute7productE - _ZN40_INTERNAL_4bbc139c_4_k_cu_c963dd26_101024cuda3std3__442_GLOBAL__N__4bbc139c_4_k_cu_c963dd26_101026ignoreE)
_ZN40_INTERNAL_4bbc139c_4_k_cu_c963dd26_101024cuda3std3__442_GLOBAL__N__4bbc139c_4_k_cu_c963dd26_101026ignoreE:
	.zero		1
	.type		_ZN40_INTERNAL_4bbc139c_4_k_cu_c963dd26_101024cute7productE,@object
	.size		_ZN40_INTERNAL_4bbc139c_4_k_cu_c963dd26_101024cute7productE,(_ZN40_INTERNAL_4bbc139c_4_k_cu_c963dd26_101024cuda3std3__45__cpo3endE - _ZN40_INTERNAL_4bbc139c_4_k_cu_c963dd26_101024cute7productE)
_ZN40_INTERNAL_4bbc139c_4_k_cu_c963dd26_101024cute7productE:
	.zero		1
	.type		_ZN40_INTERNAL_4bbc139c_4_k_cu_c963dd26_101024cuda3std3__45__cpo3endE,@object
	.size		_ZN40_INTERNAL_4bbc139c_4_k_cu_c963dd26_101024cuda3std3__45__cpo3endE,(_ZN40_INTERNAL_4bbc139c_4_k_cu_c963dd26_101024cuda3std3__419piecewise_constructE - _ZN40_INTERNAL_4bbc139c_4_k_cu_c963dd26_101024cuda3std3__45__cpo3endE)
_ZN40_INTERNAL_4bbc139c_4_k_cu_c963dd26_101024cuda3std3__45__cpo3endE:
	.zero		1
	.type		_ZN40_INTERNAL_4bbc139c_4_k_cu_c963dd26_101024cuda3std3__419piecewise_constructE,@object
	.size		_ZN40_INTERNAL_4bbc139c_4_k_cu_c963dd26_101024cuda3std3__419piecewise_constructE,(_ZN40_INTERNAL_4bbc139c_4_k_cu_c963dd26_101024cuda3std3__45__cpo4cendE - _ZN40_INTERNAL_4bbc139c_4_k_cu_c963dd26_101024cuda3std3__419piecewise_constructE)
_ZN40_INTERNAL_4bbc139c_4_k_cu_c963dd26_101024cuda3std3__419piecewise_constructE:
	.zero		1
	.type		_ZN40_INTERNAL_4bbc139c_4_k_cu_c963dd26_101024cuda3std3__45__cpo4cendE,@object
	.size		_ZN40_INTERNAL_4bbc139c_4_k_cu_c963dd26_101024cuda3std3__45__cpo4cendE,(_ZN40_INTERNAL_4bbc139c_4_k_cu_c963dd26_101024cuda3std6ranges3__45__cpo4swapE - _ZN40_INTERNAL_4bbc139c_4_k_cu_c963dd26_101024cuda3std3__45__cpo4cendE)
_ZN40_INTERNAL_4bbc139c_4_k_cu_c963dd26_101024cuda3std3__45__cpo4cendE:
	.zero		1
	.type		_ZN40_INTERNAL_4bbc139c_4_k_cu_c963dd26_101024cuda3std6ranges3__45__cpo4swapE,@object
	.size		_ZN40_INTERNAL_4bbc139c_4_k_cu_c963dd26_101024cuda3std6ranges3__45__cpo4swapE,(.L_10 - _ZN40_INTERNAL_4bbc139c_4_k_cu_c963dd26_101024cuda3std6ranges3__45__cpo4swapE)
_ZN40_INTERNAL_4bbc139c_4_k_cu_c963dd26_101024cuda3std6ranges3__45__cpo4swapE:
	.zero		1
.L_10:


//--------------------- .nv.constant0._ZN7cutlass13device_kernelINS_4gemm6kernel13GemmUniversalIN4cute5tupleIJiiiiEEENS1_10collective13CollectiveMmaINS1_35MainloopSm100TmaUmmaWarpSpecializedILi26ELi2ELi4ENS5_IJNS4_1CILi2EEESB_NSA_ILi1EEEEEEEENS5_IJNSA_ILi128EEESF_NSA_ILi64EEEEEEaNS5_IJlSC_lEEEaSI_NS4_8TiledMMAINS4_8MMA_AtomIJNS4_21SM100_MMA_S8_2x1SM_SSIaaiLi128ELi128ELNS4_4UMMA5MajorE0ELSN_0ELNSM_8SaturateE0EEEEEENS4_6LayoutINS5_IJSC_SC_SC_EEENS5_IJNSA_ILi0EEEST_ST_EEEEENS5_IJNS4_10UnderscoreESW_SW_EEEEENS4_28SM100_TMA_2SM_LOAD_MULTICASTENS4_14ComposedLayoutINS4_7SwizzleILi2ELi4ELi3EEENS4_18smem_ptr_flag_bitsILi8EEENSR_INS5_IJNSA_ILi8EEESG_EEENS5_IJSG_SC_EEEEEEEvNS4_8identityENS4_18SM100_TMA_2SM_LOADES19_vS1A_EENS_8epilogue10collective18CollectiveEpilogueINS1D_23Sm100TmaWarpSpecializedILi2ELi2ELi32ELb0ELb0EEEJNS5_IJSG_SF_SG_EEENS5_IJNSR_ISG_SC_EENSR_INS5_IJNSA_ILi32EEESB_EEENS5_IJSC_SG_EEEEEEEEaSI_aSI_NS1D_6fusion15FusionCallbacksIS1H_NS1P_17LinearCombinationIaiaiLNS_15FloatRoundStyleE2EEES1I_S1O_JEEENS4_5SM1004TMEM4LOAD26SM100_TMEM_LOAD_32dp32b32xENS4_13SM90_TMA_LOADENS10_INS11_ILi1ELi4ELi3EEES14_NSR_INS5_IJS15_S1K_EEENS5_IJS1K_SC_EEEEEEENS4_39AutoVectorizingCopyWithAssumedAlignmentILi128EEENS4_14SM90_TMA_STOREES24_S26_S26_EEEvvEEEEvNT_6ParamsE --------------------------
	.section	.nv.constant0._ZN7cutlass13device_kernelINS_4gemm6kernel13GemmUniversalIN4cute5tupleIJiiiiEEENS1_10collective13CollectiveMmaINS1_35MainloopSm100TmaUmmaWarpSpecializedILi26ELi2ELi4ENS5_IJNS4_1CILi2EEESB_NSA_ILi1EEEEEEEENS5_IJNSA_ILi128EEESF_NSA_ILi64EEEEEEaNS5_IJlSC_lEEEaSI_NS4_8TiledMMAINS4_8MMA_AtomIJNS4_21SM100_MMA_S8_2x1SM_SSIaaiLi128ELi128ELNS4_4UMMA5MajorE0ELSN_0ELNSM_8SaturateE0EEEEEENS4_6LayoutINS5_IJSC_SC_SC_EEENS5_IJNSA_ILi0EEEST_ST_EEEEENS5_IJNS4_10UnderscoreESW_SW_EEEEENS4_28SM100_TMA_2SM_LOAD_MULTICASTENS4_14ComposedLayoutINS4_7SwizzleILi2ELi4ELi3EEENS4_18smem_ptr_flag_bitsILi8EEENSR_INS5_IJNSA_ILi8EEESG_EEENS5_IJSG_SC_EEEEEEEvNS4_8identityENS4_18SM100_TMA_2SM_LOADES19_vS1A_EENS_8epilogue10collective18CollectiveEpilogueINS1D_23Sm100TmaWarpSpecializedILi2ELi2ELi32ELb0ELb0EEEJNS5_IJSG_SF_SG_EEENS5_IJNSR_ISG_SC_EENSR_INS5_IJNSA_ILi32EEESB_EEENS5_IJSC_SG_EEEEEEEEaSI_aSI_NS1D_6fusion15FusionCallbacksIS1H_NS1P_17LinearCombinationIaiaiLNS_15FloatRoundStyleE2EEES1I_S1O_JEEENS4_5SM1004TMEM4LOAD26SM100_TMEM_LOAD_32dp32b32xENS4_13SM90_TMA_LOADENS10_INS11_ILi1ELi4ELi3EEES14_NSR_INS5_IJS15_S1K_EEENS5_IJS1K_SC_EEEEEEENS4_39AutoVectorizingCopyWithAssumedAlignmentILi128EEENS4_14SM90_TMA_STOREES24_S26_S26_EEEvvEEEEvNT_6ParamsE,"a",@progbits
	.sectionflags	@""
	.align	4
.nv.constant0._ZN7cutlass13device_kernelINS_4gemm6kernel13GemmUniversalIN4cute5tupleIJiiiiEEENS1_10collective13CollectiveMmaINS1_35MainloopSm100TmaUmmaWarpSpecializedILi26ELi2ELi4ENS5_IJNS4_1CILi2EEESB_NSA_ILi1EEEEEEEENS5_IJNSA_ILi128EEESF_NSA_ILi64EEEEEEaNS5_IJlSC_lEEEaSI_NS4_8TiledMMAINS4_8MMA_AtomIJNS4_21SM100_MMA_S8_2x1SM_SSIaaiLi128ELi128ELNS4_4UMMA5MajorE0ELSN_0ELNSM_8SaturateE0EEEEEENS4_6LayoutINS5_IJSC_SC_SC_EEENS5_IJNSA_ILi0EEEST_ST_EEEEENS5_IJNS4_10UnderscoreESW_SW_EEEEENS4_28SM100_TMA_2SM_LOAD_MULTICASTENS4_14ComposedLayoutINS4_7SwizzleILi2ELi4ELi3EEENS4_18smem_ptr_flag_bitsILi8EEENSR_INS5_IJNSA_ILi8EEESG_EEENS5_IJSG_SC_EEEEEEEvNS4_8identityENS4_18SM100_TMA_2SM_LOADES19_vS1A_EENS_8epilogue10collective18CollectiveEpilogueINS1D_23Sm100TmaWarpSpecializedILi2ELi2ELi32ELb0ELb0EEEJNS5_IJSG_SF_SG_EEENS5_IJNSR_ISG_SC_EENSR_INS5_IJNSA_ILi32EEESB_EEENS5_IJSC_SG_EEEEEEEEaSI_aSI_NS1D_6fusion15FusionCallbacksIS1H_NS1P_17LinearCombinationIaiaiLNS_15FloatRoundStyleE2EEES1I_S1O_JEEENS4_5SM1004TMEM4LOAD26SM100_TMEM_LOAD_32dp32b32xENS4_13SM90_TMA_LOADENS10_INS11_ILi1ELi4ELi3EEES14_NSR_INS5_IJS15_S1K_EEENS5_IJS1K_SC_EEEEEEENS4_39AutoVectorizingCopyWithAssumedAlignmentILi128EEENS4_14SM90_TMA_STOREES24_S26_S26_EEEvvEEEEvNT_6ParamsE:
	.zero		2944


//--------------------- SYMBOLS --------------------------

	.type		.nv.reservedSmem.offset0,@object
	.size		.nv.reservedSmem.offset0,0x4
	.type		.nv.reservedSmem.cap,@object
	.size		.nv.reservedSmem.cap,0x4
	.type		__assertfail,@function
